def attn_fwd(
    Q,
    K,
    V,
    Out,
    Lse,
    sm_scale,
    stride_qz,
    stride_qh,
    stride_qm,
    stride_qk,
    stride_kz,
    stride_kh,
    stride_kn,
    stride_kk,
    stride_vz,
    stride_vh,
    stride_vn,
    stride_vk,
    stride_oz,
    stride_oh,
    stride_om,
    stride_ok,
    seqlen_q,
    seqlen_k,
    BLOCK_M: tl.constexpr,
    BLOCK_N: tl.constexpr,
    HEAD_DIM: tl.constexpr,
    CAUSAL: tl.constexpr,
):
    start_m = tl.program_id(0)
    off_hz = tl.program_id(1)
    q_off = off_hz * stride_qh
    k_off = off_hz * stride_kh
    v_off = off_hz * stride_vh
    offs_m = start_m * BLOCK_M + tl.arange(0, BLOCK_M)
    offs_d = tl.arange(0, HEAD_DIM)
    offs_n = tl.arange(0, BLOCK_N)
    q_ptrs = Q + q_off + offs_m[:, None] * stride_qm + offs_d[None, :] * stride_qk
    k_ptrs = K + k_off + offs_d[:, None] * stride_kk + offs_n[None, :] * stride_kn
    v_ptrs = V + v_off + offs_n[:, None] * stride_vn + offs_d[None, :] * stride_vk
    m_i = tl.full([BLOCK_M], float("-inf"), dtype=tl.float32)
    l_i = tl.zeros([BLOCK_M], dtype=tl.float32) + 1.0
    acc = tl.zeros([BLOCK_M, HEAD_DIM], dtype=tl.float32)
    q = tl.load(q_ptrs)
    acc, l_i, m_i = _attn_fwd_inner(
        acc,
        l_i,
        m_i,
        q,
        k_ptrs,
        v_ptrs,
        sm_scale,
        stride_kn,
        stride_vn,
        start_m,
        seqlen_k,
        BLOCK_M,
        BLOCK_N,
        HEAD_DIM,
        CAUSAL,
    )
    acc = acc / l_i[:, None]
    lse = m_i + tl.math.log2(l_i) / 1.4426950408889634
    o_ptrs = (
        Out
        + off_hz * stride_oh
        + offs_m[:, None] * stride_om
        + offs_d[None, :] * stride_ok
    )
    tl.store(o_ptrs, acc.to(Out.dtype.element_ty))
    tl.store(Lse + off_hz * seqlen_q + offs_m, lse)

# config = {"BLOCK_M": 128, "BLOCK_N": 64, "HEAD_DIM": 32, "arch": "sm_80", "causal": true, "dtype": "bf16", "num_stages": 2, "num_warps": 4}
# arch = sm_80


// ===== COMPILED SASS (sm_80) =====

	.target	sm_80

	.elftype	@"ET_EXEC"


//--------------------- .note.nv.tkinfo           --------------------------
	.section	.note.nv.tkinfo,"",@"SHT_NOTE"
	.sectionflags	@"SHF_NOTE_NV_TKINFO"
	.tkinfo
        /*0018*/ 	.word	0x00000002
        /*0030*/ 	.string	""
        /*0030*/ 	.string	"ptxas"
        /*0030*/ 	.string	"Cuda compilation tools, release 13.0, V13.0.88"
        /*0030*/ 	.string	"Build cuda_13.0.r13.0/compiler.36424714_0"
        /*0030*/ 	.string	"-v  -suppress-debug-info  -lineinfo  -arch sm_80 "



//--------------------- .note.nv.cuinfo           --------------------------
	.section	.note.nv.cuinfo,"",@"SHT_NOTE"
	.sectionflags	@"SHF_NOTE_NV_CUINFO"
        /*0018*/ 	.short	0x0002
        /*001a*/ 	.short	0x0050
        /*001c*/ 	.short	0x0082
	.zero		2


//--------------------- .nv.info                  --------------------------
	.section	.nv.info,"",@"SHT_CUDA_INFO"
	.align	4


	//----- nvinfo : EIATTR_REGCOUNT
	.align		4
        /*0000*/ 	.byte	0x04, 0x2f
        /*0002*/ 	.short	(.L_2 - .L_1)
	.align		4
.L_1:
        /*0004*/ 	.word	index@(attn_fwd)
        /*0008*/ 	.word	0x000000fe


	//----- nvinfo : EIATTR_FRAME_SIZE
	.align		4
.L_2:
        /*000c*/ 	.byte	0x04, 0x11
        /*000e*/ 	.short	(.L_4 - .L_3)
	.align		4
.L_3:
        /*0010*/ 	.word	index@(attn_fwd)
        /*0014*/ 	.word	0x00000000


	//----- nvinfo : EIATTR_MIN_STACK_SIZE
	.align		4
.L_4:
        /*0018*/ 	.byte	0x04, 0x12
        /*001a*/ 	.short	(.L_6 - .L_5)
	.align		4
.L_5:
        /*001c*/ 	.word	index@(attn_fwd)
        /*0020*/ 	.word	0x00000000
.L_6:


//--------------------- .nv.info.attn_fwd         --------------------------
	.section	.nv.info.attn_fwd,"",@"SHT_CUDA_INFO"
	.sectionflags	@""
	.align	4


	//----- nvinfo : EIATTR_CUDA_API_VERSION
	.align		4
        /*0000*/ 	.byte	0x04, 0x37
        /*0002*/ 	.short	(.L_8 - .L_7)
.L_7:
        /*0004*/ 	.word	0x00000082


	//----- nvinfo : EIATTR_SW2861232_WAR
	.align		4
.L_8:
        /*0008*/ 	.byte	0x01, 0x35
	.zero		2


	//----- nvinfo : EIATTR_PARAM_CBANK
	.align		4
        /*000c*/ 	.byte	0x04, 0x0a
        /*000e*/ 	.short	(.L_10 - .L_9)
	.align		4
.L_9:
        /*0010*/ 	.word	index@(.nv.constant0.attn_fwd)
        /*0014*/ 	.short	0x0160
        /*0016*/ 	.short	0x0088


	//----- nvinfo : EIATTR_CBANK_PARAM_SIZE
	.align		4
.L_10:
        /*0018*/ 	.byte	0x03, 0x19
        /*001a*/ 	.short	0x0088


	//----- nvinfo : EIATTR_KPARAM_INFO
	.align		4
        /*001c*/ 	.byte	0x04, 0x17
        /*001e*/ 	.short	(.L_12 - .L_11)
.L_11:
        /*0020*/ 	.word	0x00000000
        /*0024*/ 	.short	0x0019
        /*0026*/ 	.short	0x0080
        /*0028*/ 	.byte	0x00, 0xf4, 0x21, 0x00


	//----- nvinfo : EIATTR_KPARAM_INFO
	.align		4
.L_12:
        /*002c*/ 	.byte	0x04, 0x17
        /*002e*/ 	.short	(.L_14 - .L_13)
.L_13:
        /*0030*/ 	.word	0x00000000
        /*0034*/ 	.short	0x0018
        /*0036*/ 	.short	0x0078
        /*0038*/ 	.byte	0x00, 0xf4, 0x21, 0x00


	//----- nvinfo : EIATTR_KPARAM_INFO
	.align		4
.L_14:
        /*003c*/ 	.byte	0x04, 0x17
        /*003e*/ 	.short	(.L_16 - .L_15)
.L_15:
        /*0040*/ 	.word	0x00000000
        /*0044*/ 	.short	0x0017
        /*0046*/ 	.short	0x0070
        /*0048*/ 	.byte	0x00, 0xf0, 0x11, 0x00


	//----- nvinfo : EIATTR_KPARAM_INFO
	.align		4
.L_16:
        /*004c*/ 	.byte	0x04, 0x17
        /*004e*/ 	.short	(.L_18 - .L_17)
.L_17:
        /*0050*/ 	.word	0x00000000
        /*0054*/ 	.short	0x0016
        /*0056*/ 	.short	0x006c
        /*0058*/ 	.byte	0x00, 0xf0, 0x11, 0x00


	//----- nvinfo : EIATTR_KPARAM_INFO
	.align		4
.L_18:
        /*005c*/ 	.byte	0x04, 0x17
        /*005e*/ 	.short	(.L_20 - .L_19)
.L_19:
        /*0060*/ 	.word	0x00000000
        /*0064*/ 	.short	0x0015
        /*0066*/ 	.short	0x0068
        /*0068*/ 	.byte	0x00, 0xf0, 0x11, 0x00


	//----- nvinfo : EIATTR_KPARAM_INFO
	.align		4
.L_20:
        /*006c*/ 	.byte	0x04, 0x17
        /*006e*/ 	.short	(.L_22 - .L_21)
.L_21:
        /*0070*/ 	.word	0x00000000
        /*0074*/ 	.short	0x0014
        /*0076*/ 	.short	0x0064
        /*0078*/ 	.byte	0x00, 0xf0, 0x11, 0x00


	//----- nvinfo : EIATTR_KPARAM_INFO
	.align		4
.L_22:
        /*007c*/ 	.byte	0x04, 0x17
        /*007e*/ 	.short	(.L_24 - .L_23)
.L_23:
        /*0080*/ 	.word	0x00000000
        /*0084*/ 	.short	0x0013
        /*0086*/ 	.short	0x0060
        /*0088*/ 	.byte	0x00, 0xf0, 0x11, 0x00


	//----- nvinfo : EIATTR_KPARAM_INFO
	.align		4
.L_24:
        /*008c*/ 	.byte	0x04, 0x17
        /*008e*/ 	.short	(.L_26 - .L_25)
.L_25:
        /*0090*/ 	.word	0x00000000
        /*0094*/ 	.short	0x0012
        /*0096*/ 	.short	0x005c
        /*0098*/ 	.byte	0x00, 0xf0, 0x11, 0x00


	//----- nvinfo : EIATTR_KPARAM_INFO
	.align		4
.L_26:
        /*009c*/ 	.byte	0x04, 0x17
        /*009e*/ 	.short	(.L_28 - .L_27)
.L_27:
        /*00a0*/ 	.word	0x00000000
        /*00a4*/ 	.short	0x0011
        /*00a6*/ 	.short	0x0058
        /*00a8*/ 	.byte	0x00, 0xf0, 0x11, 0x00


	//----- nvinfo : EIATTR_KPARAM_INFO
	.align		4
.L_28:
        /*00ac*/ 	.byte	0x04, 0x17
        /*00ae*/ 	.short	(.L_30 - .L_29)
.L_29:
        /*00b0*/ 	.word	0x00000000
        /*00b4*/ 	.short	0x0010
        /*00b6*/ 	.short	0x0054
        /*00b8*/ 	.byte	0x00, 0xf0, 0x11, 0x00


	//----- nvinfo : EIATTR_KPARAM_INFO
	.align		4
.L_30:
        /*00bc*/ 	.byte	0x04, 0x17
        /*00be*/ 	.short	(.L_32 - .L_31)
.L_31:
        /*00c0*/ 	.word	0x00000000
        /*00c4*/ 	.short	0x000f
        /*00c6*/ 	.short	0x0050
        /*00c8*/ 	.byte	0x00, 0xf0, 0x11, 0x00


	//----- nvinfo : EIATTR_KPARAM_INFO
	.align		4
.L_32:
        /*00cc*/ 	.byte	0x04, 0x17
        /*00ce*/ 	.short	(.L_34 - .L_33)
.L_33:
        /*00d0*/ 	.word	0x00000000
        /*00d4*/ 	.short	0x000e
        /*00d6*/ 	.short	0x004c
        /*00d8*/ 	.byte	0x00, 0xf0, 0x11, 0x00


	//----- nvinfo : EIATTR_KPARAM_INFO
	.align		4
.L_34:
        /*00dc*/ 	.byte	0x04, 0x17
        /*00de*/ 	.short	(.L_36 - .L_35)
.L_35:
        /*00e0*/ 	.word	0x00000000
        /*00e4*/ 	.short	0x000d
        /*00e6*/ 	.short	0x0048
        /*00e8*/ 	.byte	0x00, 0xf0, 0x11, 0x00


	//----- nvinfo : EIATTR_KPARAM_INFO
	.align		4
.L_36:
        /*00ec*/ 	.byte	0x04, 0x17
        /*00ee*/ 	.short	(.L_38 - .L_37)
.L_37:
        /*00f0*/ 	.word	0x00000000
        /*00f4*/ 	.short	0x000c
        /*00f6*/ 	.short	0x0044
        /*00f8*/ 	.byte	0x00, 0xf0, 0x11, 0x00


	//----- nvinfo : EIATTR_KPARAM_INFO
	.align		4
.L_38:
        /*00fc*/ 	.byte	0x04, 0x17
        /*00fe*/ 	.short	(.L_40 - .L_39)
.L_39:
        /*0100*/ 	.word	0x00000000
        /*0104*/ 	.short	0x000b
        /*0106*/ 	.short	0x0040
        /*0108*/ 	.byte	0x00, 0xf0, 0x11, 0x00


	//----- nvinfo : EIATTR_KPARAM_INFO
	.align		4
.L_40:
        /*010c*/ 	.byte	0x04, 0x17
        /*010e*/ 	.short	(.L_42 - .L_41)
.L_41:
        /*0110*/ 	.word	0x00000000
        /*0114*/ 	.short	0x000a
        /*0116*/ 	.short	0x003c
        /*0118*/ 	.byte	0x00, 0xf0, 0x11, 0x00


	//----- nvinfo : EIATTR_KPARAM_INFO
	.align		4
.L_42:
        /*011c*/ 	.byte	0x04, 0x17
        /*011e*/ 	.short	(.L_44 - .L_43)
.L_43:
        /*0120*/ 	.word	0x00000000
        /*0124*/ 	.short	0x0009
        /*0126*/ 	.short	0x0038
        /*0128*/ 	.byte	0x00, 0xf0, 0x11, 0x00


	//----- nvinfo : EIATTR_KPARAM_INFO
	.align		4
.L_44:
        /*012c*/ 	.byte	0x04, 0x17
        /*012e*/ 	.short	(.L_46 - .L_45)
.L_45:
        /*0130*/ 	.word	0x00000000
        /*0134*/ 	.short	0x0008
        /*0136*/ 	.short	0x0034
        /*0138*/ 	.byte	0x00, 0xf0, 0x11, 0x00


	//----- nvinfo : EIATTR_KPARAM_INFO
	.align		4
.L_46:
        /*013c*/ 	.byte	0x04, 0x17
        /*013e*/ 	.short	(.L_48 - .L_47)
.L_47:
        /*0140*/ 	.word	0x00000000
        /*0144*/ 	.short	0x0007
        /*0146*/ 	.short	0x0030
        /*0148*/ 	.byte	0x00, 0xf0, 0x11, 0x00


	//----- nvinfo : EIATTR_KPARAM_INFO
	.align		4
.L_48:
        /*014c*/ 	.byte	0x04, 0x17
        /*014e*/ 	.short	(.L_50 - .L_49)
.L_49:
        /*0150*/ 	.word	0x00000000
        /*0154*/ 	.short	0x0006
        /*0156*/ 	.short	0x002c
        /*0158*/ 	.byte	0x00, 0xf0, 0x11, 0x00


	//----- nvinfo : EIATTR_KPARAM_INFO
	.align		4
.L_50:
        /*015c*/ 	.byte	0x04, 0x17
        /*015e*/ 	.short	(.L_52 - .L_51)
.L_51:
        /*0160*/ 	.word	0x00000000
        /*0164*/ 	.short	0x0005
        /*0166*/ 	.short	0x0028
        /*0168*/ 	.byte	0x00, 0xf0, 0x11, 0x00


	//----- nvinfo : EIATTR_KPARAM_INFO
	.align		4
.L_52:
        /*016c*/ 	.byte	0x04, 0x17
        /*016e*/ 	.short	(.L_54 - .L_53)
.L_53:
        /*0170*/ 	.word	0x00000000
        /*0174*/ 	.short	0x0004
        /*0176*/ 	.short	0x0020
        /*0178*/ 	.byte	0x00, 0xf4, 0x21, 0x00


	//----- nvinfo : EIATTR_KPARAM_INFO
	.align		4
.L_54:
        /*017c*/ 	.byte	0x04, 0x17
        /*017e*/ 	.short	(.L_56 - .L_55)
.L_55:
        /*0180*/ 	.word	0x00000000
        /*0184*/ 	.short	0x0003
        /*0186*/ 	.short	0x0018
        /*0188*/ 	.byte	0x00, 0xf4, 0x21, 0x00


	//----- nvinfo : EIATTR_KPARAM_INFO
	.align		4
.L_56:
        /*018c*/ 	.byte	0x04, 0x17
        /*018e*/ 	.short	(.L_58 - .L_57)
.L_57:
        /*0190*/ 	.word	0x00000000
        /*0194*/ 	.short	0x0002
        /*0196*/ 	.short	0x0010
        /*0198*/ 	.byte	0x00, 0xf4, 0x21, 0x00


	//----- nvinfo : EIATTR_KPARAM_INFO
	.align		4
.L_58:
        /*019c*/ 	.byte	0x04, 0x17
        /*019e*/ 	.short	(.L_60 - .L_59)
.L_59:
        /*01a0*/ 	.word	0x00000000
        /*01a4*/ 	.short	0x0001
        /*01a6*/ 	.short	0x0008
        /*01a8*/ 	.byte	0x00, 0xf4, 0x21, 0x00


	//----- nvinfo : EIATTR_KPARAM_INFO
	.align		4
.L_60:
        /*01ac*/ 	.byte	0x04, 0x17
        /*01ae*/ 	.short	(.L_62 - .L_61)
.L_61:
        /*01b0*/ 	.word	0x00000000
        /*01b4*/ 	.short	0x0000
        /*01b6*/ 	.short	0x0000
        /*01b8*/ 	.byte	0x00, 0xf4, 0x21, 0x00


	//----- nvinfo : EIATTR_MAXREG_COUNT
	.align		4
.L_62:
        /*01bc*/ 	.byte	0x03, 0x1b
        /*01be*/ 	.short	0x00ff


	//----- nvinfo : EIATTR_NUM_BARRIERS
	.align		4
        /*01c0*/ 	.byte	0x02, 0x4c
        /*01c2*/ 	.byte	0x01
	.zero		1


	//----- nvinfo : EIATTR_MERCURY_ISA_VERSION
	.align		4
        /*01c4*/ 	.byte	0x03, 0x5f
        /*01c6*/ 	.short	0x0000


	//----- nvinfo : EIATTR_COOP_GROUP_MASK_REGIDS
	.align		4
        /*01c8*/ 	.byte	0x04, 0x29
        /*01ca*/ 	.short	(.L_64 - .L_63)


	//   ....[0]....
.L_63:
        /*01cc*/ 	.word	0xffffffff


	//   ....[1]....
        /*01d0*/ 	.word	0xffffffff


	//   ....[2]....
        /*01d4*/ 	.word	0xffffffff


	//   ....[3]....
        /*01d8*/ 	.word	0xffffffff


	//   ....[4]....
        /*01dc*/ 	.word	0xffffffff


	//   ....[5]....
        /*01e0*/ 	.word	0xffffffff


	//   ....[6]....
        /*01e4*/ 	.word	0xffffffff


	//   ....[7]....
        /*01e8*/ 	.word	0xffffffff


	//   ....[8]....
        /*01ec*/ 	.word	0xffffffff


	//   ....[9]....
        /*01f0*/ 	.word	0xffffffff


	//   ....[10]....
        /*01f4*/ 	.word	0xffffffff


	//   ....[11]....
        /*01f8*/ 	.word	0xffffffff


	//   ....[12]....
        /*01fc*/ 	.word	0xffffffff


	//   ....[13]....
        /*0200*/ 	.word	0xffffffff


	//   ....[14]....
        /*0204*/ 	.word	0xffffffff


	//   ....[15]....
        /*0208*/ 	.word	0xffffffff


	//----- nvinfo : EIATTR_COOP_GROUP_INSTR_OFFSETS
	.align		4
.L_64:
        /*020c*/ 	.byte	0x04, 0x28
        /*020e*/ 	.short	(.L_66 - .L_65)


	//   ....[0]....
.L_65:
        /*0210*/ 	.word	0x00002d40


	//   ....[1]....
        /*0214*/ 	.word	0x00002f30


	//   ....[2]....
        /*0218*/ 	.word	0x00003220


	//   ....[3]....
        /*021c*/ 	.word	0x00003390


	//   ....[4]....
        /*0220*/ 	.word	0x00003910


	//   ....[5]....
        /*0224*/ 	.word	0x00003930


	//   ....[6]....
        /*0228*/ 	.word	0x00003990


	//   ....[7]....
        /*022c*/ 	.word	0x000039e0


	//   ....[8]....
        /*0230*/ 	.word	0x00004f40


	//   ....[9]....
        /*0234*/ 	.word	0x00004f50


	//   ....[10]....
        /*0238*/ 	.word	0x00004f60


	//   ....[11]....
        /*023c*/ 	.word	0x00004f70


	//   ....[12]....
        /*0240*/ 	.word	0x00004fe0


	//   ....[13]....
        /*0244*/ 	.word	0x00005000


	//   ....[14]....
        /*0248*/ 	.word	0x00005010


	//   ....[15]....
        /*024c*/ 	.word	0x00005020


	//----- nvinfo : EIATTR_EXIT_INSTR_OFFSETS
	.align		4
.L_66:
        /*0250*/ 	.byte	0x04, 0x1c
        /*0252*/ 	.short	(.L_68 - .L_67)


	//   ....[0]....
.L_67:
        /*0254*/ 	.word	0x00006ea0


	//----- nvinfo : EIATTR_REQNTID
	.align		4
.L_68:
        /*0258*/ 	.byte	0x04, 0x10
        /*025a*/ 	.short	(.L_70 - .L_69)
.L_69:
        /*025c*/ 	.word	0x00000080
        /*0260*/ 	.word	0x00000001
        /*0264*/ 	.word	0x00000001
.L_70:


//--------------------- .nv.callgraph             --------------------------
	.section	.nv.callgraph,"",@"SHT_CUDA_CALLGRAPH"
	.align	4
	.sectionentsize	8
	.align		4
        /*0000*/ 	.word	0x00000000
	.align		4
        /*0004*/ 	.word	0xffffffff
	.align		4
        /*0008*/ 	.word	0x00000000
	.align		4
        /*000c*/ 	.word	0xfffffffe
	.align		4
        /*0010*/ 	.word	0x00000000
	.align		4
        /*0014*/ 	.word	0xfffffffd
	.align		4
        /*0018*/ 	.word	0x00000000
	.align		4
        /*001c*/ 	.word	0xfffffffc


//--------------------- .nv.rel.action            --------------------------
	.section	.nv.rel.action,"",@"SHT_CUDA_RELOCINFO"
	.align	8
	.sectionentsize	8
        /*0000*/ 	.byte	0x73, 0x00, 0x00, 0x00, 0x00, 0x00, 0x00, 0x00, 0x00, 0x00, 0x00, 0x11, 0x25, 0x00, 0x05, 0x36


//--------------------- .nv.constant4             --------------------------
	.section	.nv.constant4,"a",@progbits
	.align	8
	.align		8
.nv.constant4:
        /*0000*/ 	.dword	_$_str


//--------------------- .nv.constant0.attn_fwd    --------------------------
	.section	.nv.constant0.attn_fwd,"a",@progbits
	.sectionflags	@""
	.align	4
.nv.constant0.attn_fwd:
	.zero		488


//--------------------- .text.attn_fwd            --------------------------
	.section	.text.attn_fwd,"ax",@progbits
	.sectioninfo	@"SHI_REGISTERS=254"
	.align	128
        .global         attn_fwd
        .type           attn_fwd,@function
        .size           attn_fwd,(.L_x_3 - attn_fwd)
        .other          attn_fwd,@"STO_CUDA_ENTRY STV_DEFAULT"
attn_fwd:
.text.attn_fwd:
[----:B------:R-:W-:Y:S02]  /*0000*/  IMAD.MOV.U32 R1, RZ, RZ, c[0x0][0x28] ;  /* 0x00000a00ff017624 */ /* 0x000fe400078e00ff */
[----:B------:R-:W0:Y:S01]  /*0010*/  S2R R81, SR_CTAID.X ;  /* 0x0000000000517919 */ /* 0x000e220000002500 */
[----:B------:R-:W-:Y:S01]  /*0020*/  IMAD.MOV.U32 R69, RZ, RZ, c[0x0][0x198] ;  /* 0x00006600ff457624 */ /* 0x000fe200078e00ff */
[----:B------:R-:W-:Y:S02]  /*0030*/  ULDC.64 UR6, c[0x0][0x118] ;  /* 0x0000460000067ab9 */ /* 0x000fe40000000a00 */
[----:B------:R-:W1:Y:S01]  /*0040*/  S2R R0, SR_TID.X ;  /* 0x0000000000007919 */ /* 0x000e620000002100 */
[C---:B------:R-:W-:Y:S01]  /*0050*/  IMAD R29, R69.reuse, 0xc, RZ ;  /* 0x0000000c451d7824 */ /* 0x040fe200078e02ff */
[C---:B------:R-:W-:Y:S01]  /*0060*/  SHF.L.U32 R13, R69.reuse, 0x2, RZ ;  /* 0x00000002450d7819 */ /* 0x040fe200000006ff */
[C---:B------:R-:W-:Y:S01]  /*0070*/  IMAD R17, R69.reuse, 0x22, RZ ;  /* 0x0000002245117824 */ /* 0x040fe200078e02ff */
[----:B------:R-:W2:Y:S01]  /*0080*/  S2R R2, SR_CTAID.Y ;  /* 0x0000000000027919 */ /* 0x000ea20000002600 */
[C---:B------:R-:W-:Y:S01]  /*0090*/  IMAD R11, R69.reuse, 0x3, RZ ;  /* 0x00000003450b7824 */ /* 0x040fe200078e02ff */
[C---:B------:R-:W-:Y:S01]  /*00a0*/  SHF.L.U32 R21, R69.reuse, 0x3, RZ ;  /* 0x0000000345157819 */ /* 0x040fe200000006ff */
[----:B------:R-:W-:-:S02]  /*00b0*/  IMAD R53, R69, 0x18, RZ ;  /* 0x0000001845357824 */ /* 0x000fc400078e02ff */
[C---:B------:R-:W-:Y:S02]  /*00c0*/  IMAD.SHL.U32 R37, R69.reuse, 0x10, RZ ;  /* 0x0000001045257824 */ /* 0x040fe400078e00ff */
[C---:B------:R-:W-:Y:S02]  /*00d0*/  IMAD R85, R69.reuse, 0x30, RZ ;  /* 0x0000003045557824 */ /* 0x040fe400078e02ff */
[C---:B------:R-:W-:Y:S02]  /*00e0*/  IMAD.SHL.U32 R9, R69.reuse, 0x2, RZ ;  /* 0x0000000245097824 */ /* 0x040fe400078e00ff */
[C---:B------:R-:W-:Y:S02]  /*00f0*/  IMAD R25, R69.reuse, 0xa, RZ ;  /* 0x0000000a45197824 */ /* 0x040fe400078e02ff */
[C---:B------:R-:W-:Y:S02]  /*0100*/  IMAD R33, R69.reuse, 0xe, RZ ;  /* 0x0000000e45217824 */ /* 0x040fe400078e02ff */
[----:B------:R-:W-:-:S02]  /*0110*/  IMAD R15, R69, 0x5, RZ ;  /* 0x00000005450f7824 */ /* 0x000fc400078e02ff */
[----:B0-----:R-:W-:Y:S02]  /*0120*/  IMAD.SHL.U32 R81, R81, 0x80, RZ ;  /* 0x0000008051517824 */ /* 0x001fe400078e00ff */
[C---:B------:R-:W-:Y:S02]  /*0130*/  IMAD R19, R69.reuse, 0x7, RZ ;  /* 0x0000000745137824 */ /* 0x040fe400078e02ff */
[----:B------:R-:W-:Y:S01]  /*0140*/  IMAD R41, R69, 0x12, RZ ;  /* 0x0000001245297824 */ /* 0x000fe200078e02ff */
[----:B-1----:R-:W-:Y:S01]  /*0150*/  LOP3.LUT R3, R81, 0x7f, R0, 0xf8, !PT ;  /* 0x0000007f51037812 */ /* 0x002fe200078ef800 */
[----:B------:R-:W-:Y:S02]  /*0160*/  IMAD R45, R69, 0x14, RZ ;  /* 0x00000014452d7824 */ /* 0x000fe400078e02ff */
[----:B--2---:R-:W-:Y:S02]  /*0170*/  IMAD R4, R2, c[0x0][0x190], RZ ;  /* 0x0000640002047a24 */ /* 0x004fe400078e02ff */
[----:B------:R-:W-:-:S02]  /*0180*/  IMAD R7, R3, c[0x0][0x194], RZ ;  /* 0x0000650003077a24 */ /* 0x000fc400078e02ff */
[C---:B------:R-:W-:Y:S01]  /*0190*/  IMAD.HI R6, R4.reuse, 0x2, RZ ;  /* 0x0000000204067827 */ /* 0x040fe200078e02ff */
[----:B------:R-:W-:-:S03]  /*01a0*/  SHF.L.U32 R5, R4, 0x1, RZ ;  /* 0x0000000104057819 */ /* 0x000fc600000006ff */
[C---:B------:R-:W-:Y:S02]  /*01b0*/  IMAD.SHL.U32 R8, R7.reuse, 0x2, RZ ;  /* 0x0000000207087824 */ /* 0x040fe400078e00ff */
[----:B------:R-:W-:-:S03]  /*01c0*/  IMAD.HI R7, R7, 0x2, RZ ;  /* 0x0000000207077827 */ /* 0x000fc600078e02ff */
[----:B------:R-:W-:Y:S01]  /*01d0*/  IADD3 R4, P0, P1, R8, c[0x0][0x160], R5 ;  /* 0x0000580008047a10 */ /* 0x000fe2000791e005 */
[C---:B------:R-:W-:Y:S02]  /*01e0*/  IMAD R49, R69.reuse, 0x16, RZ ;  /* 0x0000001645317824 */ /* 0x040fe400078e02ff */
[----:B------:R-:W-:Y:S01]  /*01f0*/  IMAD R23, R69, 0x9, RZ ;  /* 0x0000000945177824 */ /* 0x000fe200078e02ff */
[----:B------:R-:W-:Y:S01]  /*0200*/  IADD3.X R5, R7, c[0x0][0x164], R6, P0, P1 ;  /* 0x0000590007057a10 */ /* 0x000fe200007e2406 */
[----:B------:R-:W-:Y:S01]  /*0210*/  IMAD R7, R69, 0x6, RZ ;  /* 0x0000000645077824 */ /* 0x000fe200078e02ff */
[-C--:B------:R-:W-:Y:S01]  /*0220*/  IADD3 R16, P5, R29, R4.reuse, RZ ;  /* 0x000000041d107210 */ /* 0x080fe20007fbe0ff */
[----:B------:R-:W-:Y:S01]  /*0230*/  IMAD R27, R69, 0xb, RZ ;  /* 0x0000000b451b7824 */ /* 0x000fe200078e02ff */
[-C--:B------:R-:W-:Y:S01]  /*0240*/  IADD3 R38, P1, R17, R4.reuse, RZ ;  /* 0x0000000411267210 */ /* 0x080fe20007f3e0ff */
[----:B------:R-:W-:Y:S01]  /*0250*/  IMAD R57, R69, 0x1a, RZ ;  /* 0x0000001a45397824 */ /* 0x000fe200078e02ff */
[-C--:B------:R-:W-:Y:S01]  /*0260*/  IADD3 R10, P4, R7, R4.reuse, RZ ;  /* 0x00000004070a7210 */ /* 0x080fe20007f9e0ff */
[----:B------:R-:W-:Y:S01]  /*0270*/  IMAD R61, R69, 0x1c, RZ ;  /* 0x0000001c453d7824 */ /* 0x000fe200078e02ff */
[-C--:B------:R-:W-:Y:S01]  /*0280*/  LEA.HI.X.SX32 R17, R7, R5.reuse, 0x1, P5 ;  /* 0x0000000507117211 */ /* 0x080fe200028f0eff */
[----:B------:R-:W-:Y:S01]  /*0290*/  IMAD R65, R69, 0x1e, RZ ;  /* 0x0000001e45417824 */ /* 0x000fe200078e02ff */
[-C--:B------:R-:W-:Y:S01]  /*02a0*/  LEA.HI.X.SX32 R11, R11, R5.reuse, 0x1, P4 ;  /* 0x000000050b0b7211 */ /* 0x080fe200020f0eff */
[----:B------:R-:W-:Y:S01]  /*02b0*/  IMAD R71, R69, 0x24, RZ ;  /* 0x0000002445477824 */ /* 0x000fe200078e02ff */
[-C--:B------:R-:W-:Y:S01]  /*02c0*/  IADD3 R28, P4, R53, R4.reuse, RZ ;  /* 0x00000004351c7210 */ /* 0x080fe20007f9e0ff */
[C---:B------:R-:W-:Y:S01]  /*02d0*/  IMAD R31, R69.reuse, 0xd, RZ ;  /* 0x0000000d451f7824 */ /* 0x040fe200078e02ff */
[CC--:B------:R-:W-:Y:S01]  /*02e0*/  LEA R36, P5, R69.reuse, R4.reuse, 0x5 ;  /* 0x0000000445247211 */ /* 0x0c0fe200078a28ff */
[----:B------:R-:W-:Y:S01]  /*02f0*/  IMAD R35, R69, 0xf, RZ ;  /* 0x0000000f45237824 */ /* 0x000fe200078e02ff */
[-C--:B------:R-:W-:Y:S01]  /*0300*/  LEA.HI.X.SX32 R29, R29, R5.reuse, 0x1, P4 ;  /* 0x000000051d1d7211 */ /* 0x080fe200020f0eff */
[----:B------:R-:W-:Y:S01]  /*0310*/  IMAD R73, R69, 0x26, RZ ;  /* 0x0000002645497824 */ /* 0x000fe200078e02ff */
[-C--:B------:R-:W-:Y:S01]  /*0320*/  LEA.HI.X.SX32 R37, R37, R5.reuse, 0x1, P5 ;  /* 0x0000000525257211 */ /* 0x080fe200028f0eff */
[----:B------:R-:W-:Y:S01]  /*0330*/  IMAD R75, R69, 0x28, RZ ;  /* 0x00000028454b7824 */ /* 0x000fe200078e02ff */
[-C--:B------:R-:W-:Y:S01]  /*0340*/  IADD3 R52, P6, R85, R4.reuse, RZ ;  /* 0x0000000455347210 */ /* 0x080fe20007fde0ff */
[----:B------:R-:W-:Y:S01]  /*0350*/  IMAD R77, R69, 0x2a, RZ ;  /* 0x0000002a454d7824 */ /* 0x000fe200078e02ff */
[-C--:B------:R-:W-:Y:S01]  /*0360*/  IADD3 R6, P4, R9, R4.reuse, RZ ;  /* 0x0000000409067210 */ /* 0x080fe20007f9e0ff */
[C---:B------:R-:W-:Y:S01]  /*0370*/  IMAD R79, R69.reuse, 0x2c, RZ ;  /* 0x0000002c454f7824 */ /* 0x040fe200078e02ff */
[CC--:B------:R-:W-:Y:S01]  /*0380*/  LEA R8, P5, R69.reuse, R4.reuse, 0x2 ;  /* 0x0000000445087211 */ /* 0x0c0fe200078a10ff */
[----:B------:R-:W-:Y:S01]  /*0390*/  IMAD R83, R69, 0x2e, RZ ;  /* 0x0000002e45537824 */ /* 0x000fe200078e02ff */
[-C--:B------:R-:W-:Y:S01]  /*03a0*/  LEA.HI.X.SX32 R53, R53, R5.reuse, 0x1, P6 ;  /* 0x0000000535357211 */ /* 0x080fe200030f0eff */
[C---:B------:R-:W-:Y:S01]  /*03b0*/  IMAD R39, R69.reuse, 0x11, RZ ;  /* 0x0000001145277824 */ /* 0x040fe200078e02ff */
[CC--:B------:R-:W-:Y:S01]  /*03c0*/  LEA.HI.X.SX32 R7, R69.reuse, R5.reuse, 0x1, P4 ;  /* 0x0000000545077211 */ /* 0x0c0fe200020f0eff */
[----:B------:R-:W-:Y:S01]  /*03d0*/  IMAD R87, R69, 0x32, RZ ;  /* 0x0000003245577824 */ /* 0x000fe200078e02ff */
[-C--:B------:R-:W-:Y:S01]  /*03e0*/  LEA.HI.X.SX32 R9, R9, R5.reuse, 0x1, P5 ;  /* 0x0000000509097211 */ /* 0x080fe200028f0eff */
[C---:B------:R-:W-:Y:S01]  /*03f0*/  IMAD R89, R69.reuse, 0x34, RZ ;  /* 0x0000003445597824 */ /* 0x040fe200078e02ff */
[CC--:B------:R-:W-:Y:S01]  /*0400*/  LEA R12, P6, R69.reuse, R4.reuse, 0x3 ;  /* 0x00000004450c7211 */ /* 0x0c0fe200078c18ff */
        /* <DEDUP_REMOVED lines=21> */
[----:B------:R-:W-:Y:S01]  /*0560*/  LEA.HI.X.SX32 R27, R27, R5, 0x1, P5 ;  /* 0x000000051b1b7211 */ /* 0x000fe200028f0eff */
[C---:B------:R-:W-:Y:S01]  /*0570*/  IMAD R67, R69.reuse, 0x1f, RZ ;  /* 0x0000001f45437824 */ /* 0x040fe200078e02ff */
[-C--:B------:R-:W-:Y:S01]  /*0580*/  LEA R20, P2, R69, R4.reuse, 0x4 ;  /* 0x0000000445147211 */ /* 0x080fe200078420ff */
[----:B------:R-:W2:Y:S01]  /*0590*/  LDG.E.U16 R36, [R36.64] ;  /* 0x0000000624247981 */ /* 0x000ea2000c1e1500 */
[----:B------:R-:W-:-:S02]  /*05a0*/  IADD3 R30, P6, R57, R4, RZ ;  /* 0x00000004391e7210 */ /* 0x000fc40007fde0ff */
[-C--:B------:R-:W-:Y:S01]  /*05b0*/  IADD3 R32, P4, R61, R4.reuse, RZ ;  /* 0x000000043d207210 */ /* 0x080fe20007f9e0ff */
[----:B------:R-:W3:Y:S01]  /*05c0*/  LDG.E.U16 R52, [R52.64] ;  /* 0x0000000634347981 */ /* 0x000ee2000c1e1500 */
[-C--:B------:R-:W-:Y:S02]  /*05d0*/  IADD3 R34, P5, R65, R4.reuse, RZ ;  /* 0x0000000441227210 */ /* 0x080fe40007fbe0ff */
[----:B------:R-:W-:Y:S01]  /*05e0*/  IADD3 R40, P0, R71, R4, RZ ;  /* 0x0000000447287210 */ /* 0x000fe20007f1e0ff */
[----:B------:R0:W4:Y:S01]  /*05f0*/  LDG.E.U16 R6, [R6.64] ;  /* 0x0000000606067981 */ /* 0x000122000c1e1500 */
[-C--:B------:R-:W-:Y:S02]  /*0600*/  LEA.HI.X.SX32 R21, R21, R5.reuse, 0x1, P2 ;  /* 0x0000000515157211 */ /* 0x080fe400010f0eff */
[-C--:B------:R-:W-:Y:S01]  /*0610*/  LEA.HI.X.SX32 R31, R31, R5.reuse, 0x1, P6 ;  /* 0x000000051f1f7211 */ /* 0x080fe200030f0eff */
[----:B------:R1:W5:Y:S01]  /*0620*/  LDG.E.U16 R22, [R22.64] ;  /* 0x0000000616167981 */ /* 0x000362000c1e1500 */
[----:B------:R-:W-:-:S02]  /*0630*/  LEA.HI.X.SX32 R33, R33, R5, 0x1, P4 ;  /* 0x0000000521217211 */ /* 0x000fc400020f0eff */
[----:B------:R-:W-:Y:S01]  /*0640*/  LEA.HI.X.SX32 R35, R35, R5, 0x1, P5 ;  /* 0x0000000523237211 */ /* 0x000fe200028f0eff */
[----:B------:R-:W4:Y:S01]  /*0650*/  LDG.E.U16 R20, [R20.64] ;  /* 0x0000000614147981 */ /* 0x000f22000c1e1500 */
[-C--:B------:R-:W-:Y:S02]  /*0660*/  IADD3 R42, P3, R73, R4.reuse, RZ ;  /* 0x00000004492a7210 */ /* 0x080fe40007f7e0ff */
[-C--:B------:R-:W-:Y:S01]  /*0670*/  IADD3 R44, P2, R75, R4.reuse, RZ ;  /* 0x000000044b2c7210 */ /* 0x080fe20007f5e0ff */
[----:B------:R0:W5:Y:S01]  /*0680*/  LDG.E.U16 R8, [R8.64] ;  /* 0x0000000608087981 */ /* 0x000162000c1e1500 */
[-C--:B------:R-:W-:Y:S02]  /*0690*/  IADD3 R46, P6, R77, R4.reuse, RZ ;  /* 0x000000044d2e7210 */ /* 0x080fe40007fde0ff */
[-C--:B------:R-:W-:Y:S01]  /*06a0*/  IADD3 R48, P4, R79, R4.reuse, RZ ;  /* 0x000000044f307210 */ /* 0x080fe20007f9e0ff */
[----:B------:R-:W5:Y:S01]  /*06b0*/  LDG.E.U16 R24, [R24.64] ;  /* 0x0000000618187981 */ /* 0x000f62000c1e1500 */
[----:B------:R-:W-:-:S02]  /*06c0*/  IADD3 R50, P5, R83, R4, RZ ;  /* 0x0000000453327210 */ /* 0x000fc40007fbe0ff */
[-C--:B------:R-:W-:Y:S01]  /*06d0*/  LEA.HI.X.SX32 R39, R39, R5.reuse, 0x1, P1 ;  /* 0x0000000527277211 */ /* 0x080fe200008f0eff */
[----:B------:R0:W5:Y:S01]  /*06e0*/  LDG.E.U16 R10, [R10.64] ;  /* 0x000000060a0a7981 */ /* 0x000162000c1e1500 */
[-C--:B------:R-:W-:Y:S02]  /*06f0*/  IADD3 R54, P1, R87, R4.reuse, RZ ;  /* 0x0000000457367210 */ /* 0x080fe40007f3e0ff */
[-C--:B------:R-:W-:Y:S01]  /*0700*/  LEA.HI.X.SX32 R41, R41, R5.reuse, 0x1, P0 ;  /* 0x0000000529297211 */ /* 0x080fe200000f0eff */
[----:B------:R-:W5:Y:S01]  /*0710*/  LDG.E.U16 R38, [R38.64] ;  /* 0x0000000626267981 */ /* 0x000f62000c1e1500 */
[----:B------:R-:W-:Y:S02]  /*0720*/  IADD3 R56, P0, R89, R4, RZ ;  /* 0x0000000459387210 */ /* 0x000fe40007f1e0ff */
[-C--:B------:R-:W-:Y:S01]  /*0730*/  LEA.HI.X.SX32 R43, R43, R5.reuse, 0x1, P3 ;  /* 0x000000052b2b7211 */ /* 0x080fe200018f0eff */
[----:B------:R-:W5:Y:S01]  /*0740*/  LDG.E.U16 R40, [R40.64] ;  /* 0x0000000628287981 */ /* 0x000f62000c1e1500 */
[----:B------:R-:W-:-:S02]  /*0750*/  LEA.HI.X.SX32 R45, R45, R5, 0x1, P2 ;  /* 0x000000052d2d7211 */ /* 0x000fc400010f0eff */
[-C--:B------:R-:W-:Y:S01]  /*0760*/  LEA.HI.X.SX32 R47, R47, R5.reuse, 0x1, P6 ;  /* 0x000000052f2f7211 */ /* 0x080fe200030f0eff */
[----:B------:R-:W5:Y:S01]  /*0770*/  LDG.E.U16 R26, [R26.64] ;  /* 0x000000061a1a7981 */ /* 0x000f62000c1e1500 */
[-C--:B------:R-:W-:Y:S02]  /*0780*/  LEA.HI.X.SX32 R49, R49, R5.reuse, 0x1, P4 ;  /* 0x0000000531317211 */ /* 0x080fe400020f0eff */
[----:B------:R-:W-:Y:S01]  /*0790*/  LEA.HI.X.SX32 R51, R51, R5, 0x1, P5 ;  /* 0x0000000533337211 */ /* 0x000fe200028f0eff */
[----:B------:R-:W5:Y:S01]  /*07a0*/  LDG.E.U16 R42, [R42.64] ;  /* 0x000000062a2a7981 */ /* 0x000f62000c1e1500 */
[-C--:B------:R-:W-:Y:S02]  /*07b0*/  IADD3 R58, P3, R91, R4.reuse, RZ ;  /* 0x000000045b3a7210 */ /* 0x080fe40007f7e0ff */
[-C--:B------:R-:W-:Y:S01]  /*07c0*/  IADD3 R60, P2, R93, R4.reuse, RZ ;  /* 0x000000045d3c7210 */ /* 0x080fe20007f5e0ff */
[----:B------:R-:W5:Y:S01]  /*07d0*/  LDG.E.U16 R28, [R28.64] ;  /* 0x000000061c1c7981 */ /* 0x000f62000c1e1500 */
[----:B------:R-:W-:-:S02]  /*07e0*/  IADD3 R62, P6, R95, R4, RZ ;  /* 0x000000045f3e7210 */ /* 0x000fc40007fde0ff */
[-C--:B------:R-:W-:Y:S01]  /*07f0*/  IADD3 R64, P4, R97, R4.reuse, RZ ;  /* 0x0000000461407210 */ /* 0x080fe20007f9e0ff */
[----:B------:R0:W5:Y:S01]  /*0800*/  LDG.E.U16 R12, [R12.64] ;  /* 0x000000060c0c7981 */ /* 0x000162000c1e1500 */
[----:B------:R-:W-:Y:S02]  /*0810*/  IADD3 R66, P5, R99, R4, RZ ;  /* 0x0000000463427210 */ /* 0x000fe40007fbe0ff */
[-C--:B------:R-:W-:Y:S01]  /*0820*/  LEA.HI.X.SX32 R55, R55, R5.reuse, 0x1, P1 ;  /* 0x0000000537377211 */ /* 0x080fe200008f0eff */
[----:B------:R-:W5:Y:S01]  /*0830*/  LDG.E.U16 R44, [R44.64] ;  /* 0x000000062c2c7981 */ /* 0x000f62000c1e1500 */
[-C--:B------:R-:W-:Y:S02]  /*0840*/  LEA.HI.X.SX32 R57, R57, R5.reuse, 0x1, P0 ;  /* 0x0000000539397211 */ /* 0x080fe400000f0eff */
[-C--:B------:R-:W-:Y:S01]  /*0850*/  LEA.HI.X.SX32 R59, R59, R5.reuse, 0x1, P3 ;  /* 0x000000053b3b7211 */ /* 0x080fe200018f0eff */
[----:B------:R-:W5:Y:S01]  /*0860*/  LDG.E.U16 R54, [R54.64] ;  /* 0x0000000636367981 */ /* 0x000f62000c1e1500 */
[----:B------:R-:W-:-:S02]  /*0870*/  LEA.HI.X.SX32 R61, R61, R5, 0x1, P2 ;  /* 0x000000053d3d7211 */ /* 0x000fc400010f0eff */
[-C--:B------:R-:W-:Y:S01]  /*0880*/  LEA.HI.X.SX32 R63, R63, R5.reuse, 0x1, P6 ;  /* 0x000000053f3f7211 */ /* 0x080fe200030f0eff */
[----:B------:R-:W5:Y:S01]  /*0890*/  LDG.E.U16 R56, [R56.64] ;  /* 0x0000000638387981 */ /* 0x000f62000c1e1500 */
[-C--:B------:R-:W-:Y:S02]  /*08a0*/  LEA.HI.X.SX32 R65, R65, R5.reuse, 0x1, P4 ;  /* 0x0000000541417211 */ /* 0x080fe400020f0eff */
[----:B------:R-:W-:Y:S01]  /*08b0*/  LEA.HI.X.SX32 R67, R67, R5, 0x1, P5 ;  /* 0x0000000543437211 */ /* 0x000fe200028f0eff */
[----:B------:R-:W5:Y:S04]  /*08c0*/  LDG.E.U16 R58, [R58.64] ;  /* 0x000000063a3a7981 */ /* 0x000f68000c1e1500 */
[----:B------:R0:W5:Y:S04]  /*08d0*/  LDG.E.U16 R5, [R4.64] ;  /* 0x0000000604057981 */ /* 0x000168000c1e1500 */
[----:B------:R-:W5:Y:S04]  /*08e0*/  LDG.E.U16 R60, [R60.64] ;  /* 0x000000063c3c7981 */ /* 0x000f68000c1e1500 */
[----:B------:R0:W5:Y:S04]  /*08f0*/  LDG.E.U16 R14, [R14.64] ;  /* 0x000000060e0e7981 */ /* 0x000168000c1e1500 */
[----:B------:R-:W5:Y:S04]  /*0900*/  LDG.E.U16 R30, [R30.64] ;  /* 0x000000061e1e7981 */ /* 0x000f68000c1e1500 */
[----:B------:R-:W5:Y:S04]  /*0910*/  LDG.E.U16 R46, [R46.64] ;  /* 0x000000062e2e7981 */ /* 0x000f68000c1e1500 */
[----:B------:R-:W5:Y:S04]  /*0920*/  LDG.E.U16 R62, [R62.64] ;  /* 0x000000063e3e7981 */ /* 0x000f68000c1e1500 */
[----:B------:R-:W5:Y:S04]  /*0930*/  LDG.E.U16 R16, [R16.64] ;  /* 0x0000000610107981 */ /* 0x000f68000c1e1500 */
[----:B------:R-:W5:Y:S04]  /*0940*/  LDG.E.U16 R32, [R32.64] ;  /* 0x0000000620207981 */ /* 0x000f68000c1e1500 */
[----:B------:R-:W5:Y:S04]  /*0950*/  LDG.E.U16 R48, [R48.64] ;  /* 0x0000000630307981 */ /* 0x000f68000c1e1500 */
[----:B------:R-:W5:Y:S04]  /*0960*/  LDG.E.U16 R64, [R64.64] ;  /* 0x0000000640407981 */ /* 0x000f68000c1e1500 */
[----:B------:R-:W5:Y:S04]  /*0970*/  LDG.E.U16 R18, [R18.64] ;  /* 0x0000000612127981 */ /* 0x000f68000c1e1500 */
[----:B------:R1:W5:Y:S04]  /*0980*/  LDG.E.U16 R35, [R34.64] ;  /* 0x0000000622237981 */ /* 0x000368000c1e1500 */
[----:B------:R-:W5:Y:S04]  /*0990*/  LDG.E.U16 R50, [R50.64] ;  /* 0x0000000632327981 */ /* 0x000f68000c1e1500 */
[----:B------:R-:W5:Y:S01]  /*09a0*/  LDG.E.U16 R66, [R66.64] ;  /* 0x0000000642427981 */ /* 0x000f62000c1e1500 */
[----:B0-----:R-:W-:-:S05]  /*09b0*/  LOP3.LUT R4, R0, 0x7f, RZ, 0xc0, !PT ;  /* 0x0000007f00047812 */ /* 0x001fca00078ec0ff */
[----:B------:R-:W-:-:S05]  /*09c0*/  IMAD.SHL.U32 R7, R4, 0x2, RZ ;  /* 0x0000000204077824 */ /* 0x000fca00078e00ff */
[C---:B------:R-:W-:Y:S02]  /*09d0*/  LOP3.LUT R9, R7.reuse, 0x10, RZ, 0x3c, !PT ;  /* 0x0000001007097812 */ /* 0x040fe400078e3cff */
[C---:B------:R-:W-:Y:S02]  /*09e0*/  LOP3.LUT R11, R7.reuse, 0x20, RZ, 0x3c, !PT ;  /* 0x00000020070b7812 */ /* 0x040fe400078e3cff */
[----:B------:R-:W-:Y:S01]  /*09f0*/  LOP3.LUT R13, R7, 0x30, RZ, 0x3c, !PT ;  /* 0x00000030070d7812 */ /* 0x000fe200078e3cff */
[----:B-1----:R-:W-:Y:S01]  /*0a00*/  IMAD.MOV.U32 R23, RZ, RZ, -0x800000 ;  /* 0xff800000ff177424 */ /* 0x002fe200078e00ff */
[----:B------:R-:W-:Y:S01]  /*0a10*/  MOV R34, 0x3f800000 ;  /* 0x3f80000000227802 */ /* 0x000fe20000000f00 */
[----:B------:R-:W-:Y:S01]  /*0a20*/  CS2R R72, SRZ ;  /* 0x0000000000487805 */ /* 0x000fe2000001ff00 */
        /* <DEDUP_REMOVED lines=11> */
[----:B------:R-:W-:Y:S01]  /*0ae0*/  IMAD.SHL.U32 R15, R0, 0x2, RZ ;  /* 0x00000002000f7824 */ /* 0x000fe200078e00ff */
[----:B--2---:R0:W-:Y:S04]  /*0af0*/  STS.U16 [R7+0x1000], R36 ;  /* 0x0010002407007388 */ /* 0x0041e80000000400 */
[----:B---3--:R-:W-:Y:S04]  /*0b00*/  STS.U16 [R7+0x1800], R52 ;  /* 0x0018003407007388 */ /* 0x008fe80000000400 */
[----:B----4-:R1:W-:Y:S01]  /*0b10*/  STS.U16 [R7+0x800], R20 ;  /* 0x0008001407007388 */ /* 0x0103e20000000400 */
[----:B0-----:R-:W-:Y:S01]  /*0b20*/  IMAD.MOV.U32 R36, RZ, RZ, 0x3f800000 ;  /* 0x3f800000ff247424 */ /* 0x001fe200078e00ff */
[----:B-1----:R-:W-:-:S02]  /*0b30*/  MOV R20, 0xff800000 ;  /* 0xff80000000147802 */ /* 0x002fc40000000f00 */
[----:B-----5:R0:W-:Y:S04]  /*0b40*/  STS.U16 [R7], R5 ;  /* 0x0000000507007388 */ /* 0x0201e80000000400 */
[----:B------:R-:W-:Y:S04]  /*0b50*/  STS.U16 [R9+0x100], R6 ;  /* 0x0001000609007388 */ /* 0x000fe80000000400 */
[----:B------:R-:W-:Y:S01]  /*0b60*/  STS.U16 [R9+0x900], R22 ;  /* 0x0009001609007388 */ /* 0x000fe20000000400 */
[----:B0-----:R-:W-:-:S03]  /*0b70*/  LOP3.LUT R5, R7, 0x40, RZ, 0x3c, !PT ;  /* 0x0000004007057812 */ /* 0x001fc600078e3cff */
[----:B------:R-:W-:Y:S04]  /*0b80*/  STS.U16 [R9+0x1100], R38 ;  /* 0x0011002609007388 */ /* 0x000fe80000000400 */
[----:B------:R0:W-:Y:S04]  /*0b90*/  STS.U16 [R9+0x1900], R54 ;  /* 0x0019003609007388 */ /* 0x0001e80000000400 */
[----:B------:R-:W-:Y:S04]  /*0ba0*/  STS.U16 [R11+0x200], R8 ;  /* 0x000200080b007388 */ /* 0x000fe80000000400 */
[----:B------:R-:W-:Y:S01]  /*0bb0*/  STS.U16 [R11+0xa00], R24 ;  /* 0x000a00180b007388 */ /* 0x000fe20000000400 */
[----:B0-----:R-:W-:-:S03]  /*0bc0*/  LOP3.LUT R9, R7, 0x50, RZ, 0x3c, !PT ;  /* 0x0000005007097812 */ /* 0x001fc600078e3cff */
[----:B------:R-:W-:Y:S04]  /*0bd0*/  STS.U16 [R11+0x1200], R40 ;  /* 0x001200280b007388 */ /* 0x000fe80000000400 */
[----:B------:R0:W-:Y:S04]  /*0be0*/  STS.U16 [R11+0x1a00], R56 ;  /* 0x001a00380b007388 */ /* 0x0001e80000000400 */
[----:B------:R1:W-:Y:S04]  /*0bf0*/  STS.U16 [R13+0x300], R10 ;  /* 0x0003000a0d007388 */ /* 0x0003e80000000400 */
[----:B------:R2:W-:Y:S01]  /*0c00*/  STS.U16 [R13+0xb00], R26 ;  /* 0x000b001a0d007388 */ /* 0x0005e20000000400 */
[----:B0-----:R-:W-:-:S02]  /*0c10*/  LOP3.LUT R11, R7, 0x60, RZ, 0x3c, !PT ;  /* 0x00000060070b7812 */ /* 0x001fc400078e3cff */
[----:B------:R-:W-:Y:S01]  /*0c20*/  LOP3.LUT R7, R7, 0x70, RZ, 0x3c, !PT ;  /* 0x0000007007077812 */ /* 0x000fe200078e3cff */
[----:B------:R-:W-:Y:S04]  /*0c30*/  STS.U16 [R13+0x1300], R42 ;  /* 0x0013002a0d007388 */ /* 0x000fe80000000400 */
[----:B------:R-:W-:Y:S04]  /*0c40*/  STS.U16 [R13+0x1b00], R58 ;  /* 0x001b003a0d007388 */ /* 0x000fe80000000400 */
[----:B------:R-:W-:Y:S04]  /*0c50*/  STS.U16 [R5+0x400], R12 ;  /* 0x0004000c05007388 */ /* 0x000fe80000000400 */
[----:B------:R-:W-:Y:S04]  /*0c60*/  STS.U16 [R5+0xc00], R28 ;  /* 0x000c001c05007388 */ /* 0x000fe80000000400 */
[----:B------:R-:W-:Y:S04]  /*0c70*/  STS.U16 [R5+0x1400], R44 ;  /* 0x0014002c05007388 */ /* 0x000fe80000000400 */
[----:B------:R0:W-:Y:S01]  /*0c80*/  STS.U16 [R5+0x1c00], R60 ;  /* 0x001c003c05007388 */ /* 0x0001e20000000400 */
[----:B-1----:R-:W-:-:S03]  /*0c90*/  IADD3 R10, R81, 0x80, RZ ;  /* 0x00000080510a7810 */ /* 0x002fc60007ffe0ff */
[----:B------:R-:W-:Y:S04]  /*0ca0*/  STS.U16 [R9+0x500], R14 ;  /* 0x0005000e09007388 */ /* 0x000fe80000000400 */
[----:B------:R-:W-:Y:S04]  /*0cb0*/  STS.U16 [R9+0xd00], R30 ;  /* 0x000d001e09007388 */ /* 0x000fe80000000400 */
[----:B------:R-:W-:Y:S04]  /*0cc0*/  STS.U16 [R9+0x1500], R46 ;  /* 0x0015002e09007388 */ /* 0x000fe80000000400 */
[----:B------:R1:W-:Y:S04]  /*0cd0*/  STS.U16 [R9+0x1d00], R62 ;  /* 0x001d003e09007388 */ /* 0x0003e80000000400 */
[----:B------:R-:W-:Y:S04]  /*0ce0*/  STS.U16 [R11+0x600], R16 ;  /* 0x000600100b007388 */ /* 0x000fe80000000400 */
[----:B------:R-:W-:Y:S04]  /*0cf0*/  STS.U16 [R11+0xe00], R32 ;  /* 0x000e00200b007388 */ /* 0x000fe80000000400 */
[----:B------:R-:W-:Y:S04]  /*0d00*/  STS.U16 [R11+0x1600], R48 ;  /* 0x001600300b007388 */ /* 0x000fe80000000400 */
[----:B------:R3:W-:Y:S04]  /*0d10*/  STS.U16 [R11+0x1e00], R64 ;  /* 0x001e00400b007388 */ /* 0x0007e80000000400 */
[----:B------:R-:W-:Y:S04]  /*0d20*/  STS.U16 [R7+0x700], R18 ;  /* 0x0007001207007388 */ /* 0x000fe80000000400 */
[----:B------:R-:W-:Y:S04]  /*0d30*/  STS.U16 [R7+0xf00], R35 ;  /* 0x000f002307007388 */ /* 0x000fe80000000400 */
[----:B------:R-:W-:Y:S01]  /*0d40*/  STS.U16 [R7+0x1700], R50 ;  /* 0x0017003207007388 */ /* 0x000fe20000000400 */
[----:B------:R-:W-:Y:S01]  /*0d50*/  ISETP.GE.AND P0, PT, R10, 0x1, PT ;  /* 0x000000010a00780c */ /* 0x000fe20003f06270 */
[----:B------:R-:W-:Y:S01]  /*0d60*/  IMAD.MOV.U32 R40, RZ, RZ, 0x3f800000 ;  /* 0x3f800000ff287424 */ /* 0x000fe200078e00ff */
[----:B--2---:R-:W-:Y:S01]  /*0d70*/  MOV R26, 0xff800000 ;  /* 0xff800000001a7802 */ /* 0x004fe20000000f00 */
[----:B------:R2:W-:Y:S01]  /*0d80*/  STS.U16 [R7+0x1f00], R66 ;  /* 0x001f004207007388 */ /* 0x0005e20000000400 */
[----:B------:R-:W-:Y:S01]  /*0d90*/  IMAD.MOV.U32 R24, RZ, RZ, -0x800000 ;  /* 0xff800000ff187424 */ /* 0x000fe200078e00ff */
[----:B0-----:R-:W-:Y:S01]  /*0da0*/  CS2R R60, SRZ ;  /* 0x00000000003c7805 */ /* 0x001fe2000001ff00 */
[----:B------:R-:W-:Y:S01]  /*0db0*/  IMAD.MOV.U32 R38, RZ, RZ, 0x3f800000 ;  /* 0x3f800000ff267424 */ /* 0x000fe200078e00ff */
[----:B-1----:R-:W-:Y:S01]  /*0dc0*/  CS2R R62, SRZ ;  /* 0x00000000003e7805 */ /* 0x002fe2000001ff00 */
[----:B---3--:R-:W-:Y:S01]  /*0dd0*/  CS2R R64, SRZ ;  /* 0x0000000000407805 */ /* 0x008fe2000001ff00 */
[C---:B------:R-:W-:Y:S01]  /*0de0*/  LOP3.LUT R12, R0.reuse, 0x60, RZ, 0xc0, !PT ;  /* 0x00000060000c7812 */ /* 0x040fe200078ec0ff */
[C---:B------:R-:W-:Y:S01]  /*0df0*/  IMAD.SHL.U32 R16, R0.reuse, 0x8, RZ ;  /* 0x0000000800107824 */ /* 0x040fe200078e00ff */
[C---:B------:R-:W-:Y:S01]  /*0e00*/  LOP3.LUT R13, R0.reuse, 0x1c, RZ, 0xc0, !PT ;  /* 0x0000001c000d7812 */ /* 0x040fe200078ec0ff */
[----:B--2---:R-:W-:Y:S01]  /*0e10*/  CS2R R66, SRZ ;  /* 0x0000000000427805 */ /* 0x004fe2000001ff00 */
[----:B------:R-:W-:Y:S01]  /*0e20*/  LOP3.LUT R14, R0, 0x3, RZ, 0xc0, !PT ;  /* 0x00000003000e7812 */ /* 0x000fe200078ec0ff */
[----:B------:R-:W-:Y:S05]  /*0e30*/  @!P0 BRA `(.L_x_0) ;  /* 0x000043e000008947 */ /* 0x000fea0003800000 */
[C---:B------:R-:W-:Y:S01]  /*0e40*/  LOP3.LUT R28, R0.reuse, 0x7, RZ, 0xc0, !PT ;  /* 0x00000007001c7812 */ /* 0x040fe200078ec0ff */
[----:B------:R-:W-:Y:S01]  /*0e50*/  IMAD.MOV.U32 R34, RZ, RZ, c[0x0][0x1a4] ;  /* 0x00006900ff227624 */ /* 0x000fe200078e00ff */
[----:B------:R-:W-:Y:S01]  /*0e60*/  LOP3.LUT R7, R15, 0x10, RZ, 0xc0, !PT ;  /* 0x000000100f077812 */ /* 0x000fe200078ec0ff */
[----:B------:R-:W-:Y:S01]  /*0e70*/  IMAD.MOV.U32 R36, RZ, RZ, c[0x0][0x1b8] ;  /* 0x00006e00ff247624 */ /* 0x000fe200078e00ff */
[----:B------:R-:W-:Y:S01]  /*0e80*/  LOP3.LUT P0, RZ, R0, 0x40, RZ, 0xc0, !PT ;  /* 0x0000004000ff7812 */ /* 0x000fe2000780c0ff */
[----:B------:R-:W-:Y:S01]  /*0e90*/  IMAD R8, R28, 0x110, RZ ;  /* 0x000001101c087824 */ /* 0x000fe200078e02ff */
[----:B------:R-:W-:Y:S01]  /*0ea0*/  LOP3.LUT R7, R7, 0x60, R0, 0xf8, !PT ;  /* 0x0000006007077812 */ /* 0x000fe200078ef800 */
[----:B------:R-:W-:Y:S01]  /*0eb0*/  IMAD.MOV.U32 R38, RZ, RZ, 0x3f800000 ;  /* 0x3f800000ff267424 */ /* 0x000fe200078e00ff */
[----:B------:R-:W-:Y:S01]  /*0ec0*/  LOP3.LUT R11, R0, 0x3f, RZ, 0xc0, !PT ;  /* 0x0000003f000b7812 */ /* 0x000fe200078ec0ff */
[----:B------:R-:W-:Y:S01]  /*0ed0*/  IMAD.MOV.U32 R35, RZ, RZ, -0x800000 ;  /* 0xff800000ff237424 */ /* 0x000fe200078e00ff */
[----:B------:R-:W-:Y:S01]  /*0ee0*/  SHF.R.U32.HI R6, RZ, 0x1, R12 ;  /* 0x00000001ff067819 */ /* 0x000fe2000001160c */
[----:B------:R-:W-:Y:S01]  /*0ef0*/  CS2R R72, SRZ ;  /* 0x0000000000487805 */ /* 0x000fe2000001ff00 */
[----:B------:R-:W-:Y:S01]  /*0f00*/  SHF.R.U32.HI R9, RZ, 0x5, R0 ;  /* 0x00000005ff097819 */ /* 0x000fe20000011600 */
[C---:B------:R-:W-:Y:S01]  /*0f10*/  IMAD R22, R11.reuse, c[0x0][0x1b4], RZ ;  /* 0x00006d000b167a24 */ /* 0x040fe200078e02ff */
[----:B------:R-:W-:Y:S01]  /*0f20*/  LOP3.LUT R26, R8, R7, RZ, 0x3c, !PT ;  /* 0x00000007081a7212 */ /* 0x000fe200078e3cff */
[----:B------:R-:W-:Y:S01]  /*0f30*/  CS2R R74, SRZ ;  /* 0x00000000004a7805 */ /* 0x000fe2000001ff00 */
[----:B------:R-:W-:Y:S01]  /*0f40*/  SHF.L.U32 R18, R11, 0x1, RZ ;  /* 0x000000010b127819 */ /* 0x000fe200000006ff */
[C---:B------:R-:W-:Y:S01]  /*0f50*/  IMAD.SHL.U32 R24, R22.reuse, 0x2, RZ ;  /* 0x0000000216187824 */ /* 0x040fe200078e00ff */
[----:B------:R-:W-:Y:S01]  /*0f60*/  SEL R5, RZ, 0x90, !P0 ;  /* 0x00000090ff057807 */ /* 0x000fe20004000000 */
[----:B------:R-:W-:Y:S01]  /*0f70*/  IMAD.HI R22, R22, 0x2, RZ ;  /* 0x0000000216167827 */ /* 0x000fe200078e02ff */
[----:B------:R-:W-:Y:S01]  /*0f80*/  LOP3.LUT R7, R0, 0x1f, RZ, 0xc0, !PT ;  /* 0x0000001f00077812 */ /* 0x000fe200078ec0ff */
[----:B------:R-:W-:Y:S01]  /*0f90*/  CS2R R76, SRZ ;  /* 0x00000000004c7805 */ /* 0x000fe2000001ff00 */
[----:B------:R-:W-:Y:S01]  /*0fa0*/  LEA.HI R6, R13, R6, RZ, 0x1e ;  /* 0x000000060d067211 */ /* 0x000fe200078ff0ff */
[----:B------:R-:W-:Y:S01]  /*0fb0*/  CS2R R78, SRZ ;  /* 0x00000000004e7805 */ /* 0x000fe2000001ff00 */
[----:B------:R-:W-:Y:S01]  /*0fc0*/  SGXT.U32 R9, R9, 0x2 ;  /* 0x000000020909781a */ /* 0x000fe20000000000 */
[----:B------:R-:W-:Y:S01]  /*0fd0*/  IMAD R8, R7, c[0x0][0x1a8], RZ ;  /* 0x00006a0007087a24 */ /* 0x000fe200078e02ff */
[----:B------:R-:W-:Y:S01]  /*0fe0*/  LOP3.LUT R18, R5, R18, RZ, 0x3c, !PT ;  /* 0x0000001205127212 */ /* 0x000fe200078e3cff */
[----:B------:R-:W-:Y:S01]  /*0ff0*/  IMAD R5, R2, c[0x0][0x1a0], RZ ;  /* 0x0000680002057a24 */ /* 0x000fe200078e02ff */
[----:B------:R-:W-:Y:S01]  /*1000*/  SHF.L.U32 R21, R0, 0x7, RZ ;  /* 0x0000000700157819 */ /* 0x000fe200000006ff */
[----:B------:R-:W-:Y:S01]  /*1010*/  IMAD.IADD R17, R81, 0x1, R6 ;  /* 0x0000000151117824 */ /* 0x000fe200078e0206 */
[----:B------:R-:W-:Y:S01]  /*1020*/  SHF.R.U32.HI R23, RZ, 0x6, R0 ;  /* 0x00000006ff177819 */ /* 0x000fe20000011600 */
[----:B------:R-:W-:Y:S01]  /*1030*/  IMAD R6, R2, c[0x0][0x1b0], RZ ;  /* 0x00006c0002067a24 */ /* 0x000fe200078e02ff */
[----:B------:R-:W-:Y:S01]  /*1040*/  LOP3.LUT R21, R21, 0x800, RZ, 0xc0, !PT ;  /* 0x0000080015157812 */ /* 0x000fe200078ec0ff */
[----:B------:R-:W-:Y:S01]  /*1050*/  IMAD R9, R9, c[0x0][0x1a4], RZ ;  /* 0x0000690009097a24 */ /* 0x000fe200078e02ff */
[----:B------:R-:W-:Y:S01]  /*1060*/  MOV R40, 0x3f800000 ;  /* 0x3f80000000287802 */ /* 0x000fe20000000f00 */
[----:B------:R-:W-:Y:S01]  /*1070*/  IMAD.SHL.U32 R7, R5, 0x2, RZ ;  /* 0x0000000205077824 */ /* 0x000fe200078e00ff */
[----:B------:R-:W-:Y:S01]  /*1080*/  SHF.L.U32 R19, R6, 0x1, RZ ;  /* 0x0000000106137819 */ /* 0x000fe200000006ff */
[----:B------:R-:W-:Y:S01]  /*1090*/  IMAD.SHL.U32 R20, R8, 0x2, RZ ;  /* 0x0000000208147824 */ /* 0x000fe200078e00ff */
[----:B------:R-:W-:Y:S01]  /*10a0*/  MOV R128, 0xff800000 ;  /* 0xff80000000807802 */ /* 0x000fe20000000f00 */
[----:B------:R-:W-:Y:S01]  /*10b0*/  IMAD R11, R34, 0x4, R9 ;  /* 0x00000004220b7824 */ /* 0x000fe200078e0209 */
[----:B------:R-:W-:Y:S01]  /*10c0*/  IADD3 R164, P2, P3, R24, c[0x0][0x170], R19 ;  /* 0x00005c0018a47a10 */ /* 0x000fe20007b5e013 */
[----:B------:R-:W-:Y:S01]  /*10d0*/  IMAD.HI R8, R8, 0x2, RZ ;  /* 0x0000000208087827 */ /* 0x000fe200078e02ff */
[----:B------:R-:W-:Y:S01]  /*10e0*/  IADD3 R200, P0, P1, R20, c[0x0][0x168], R7 ;  /* 0x00005a0014c87a10 */ /* 0x000fe2000791e007 */
[----:B------:R-:W-:Y:S01]  /*10f0*/  CS2R R84, SRZ ;  /* 0x0000000000547805 */ /* 0x000fe2000001ff00 */
[----:B------:R-:W-:Y:S01]  /*1100*/  IADD3 R19, R21, R26, RZ ;  /* 0x0000001a15137210 */ /* 0x000fe20007ffe0ff */
[----:B------:R-:W-:Y:S01]  /*1110*/  IMAD R20, R34, 0x4, R11 ;  /* 0x0000000422147824 */ /* 0x000fe200078e020b */
[----:B------:R-:W-:Y:S01]  /*1120*/  MOV R171, 0xff800000 ;  /* 0xff80000000ab7802 */ /* 0x000fe20000000f00 */
[----:B------:R-:W-:Y:S01]  /*1130*/  IMAD.HI R7, R5, 0x2, RZ ;  /* 0x0000000205077827 */ /* 0x000fe200078e02ff */
[----:B------:R-:W-:Y:S01]  /*1140*/  SGXT.U32 R5, R23, 0x1 ;  /* 0x000000011705781a */ /* 0x000fe20000000000 */
[----:B------:R-:W-:Y:S01]  /*1150*/  CS2R R86, SRZ ;  /* 0x0000000000567805 */ /* 0x000fe2000001ff00 */
[----:B------:R-:W-:Y:S01]  /*1160*/  CS2R R60, SRZ ;  /* 0x00000000003c7805 */ /* 0x000fe2000001ff00 */
[----:B------:R-:W-:Y:S01]  /*1170*/  IMAD.HI R21, R6, 0x2, RZ ;  /* 0x0000000206157827 */ /* 0x000fe200078e02ff */
[----:B------:R-:W-:Y:S01]  /*1180*/  IADD3.X R32, R8, c[0x0][0x16c], R7, P0, P1 ;  /* 0x00005b0008207a10 */ /* 0x000fe200007e2407 */
[----:B------:R-:W-:Y:S01]  /*1190*/  CS2R R62, SRZ ;  /* 0x00000000003e7805 */ /* 0x000fe2000001ff00 */
[-C--:B------:R-:W-:Y:S01]  /*11a0*/  LEA R230, P0, R9, R200.reuse, 0x1 ;  /* 0x000000c809e67211 */ /* 0x080fe200078008ff */
[C---:B------:R-:W-:Y:S01]  /*11b0*/  IMAD R6, R34.reuse, 0x4, R20 ;  /* 0x0000000422067824 */ /* 0x040fe200078e0214 */
[----:B------:R-:W-:Y:S01]  /*11c0*/  LEA R228, P1, R11, R200, 0x1 ;  /* 0x000000c80be47211 */ /* 0x000fe200078208ff */
[----:B------:R-:W-:Y:S01]  /*11d0*/  IMAD R23, R5, c[0x0][0x1b8], RZ ;  /* 0x00006e0005177a24 */ /* 0x000fe200078e02ff */
[----:B------:R-:W-:Y:S01]  /*11e0*/  LEA.HI.X.SX32 R231, R9, R32, 0x1, P0 ;  /* 0x0000002009e77211 */ /* 0x000fe200000f0eff */
[----:B------:R-:W-:Y:S01]  /*11f0*/  CS2R R92, SRZ ;  /* 0x00000000005c7805 */ /* 0x000fe2000001ff00 */
[----:B------:R-:W-:Y:S01]  /*1200*/  LEA R5, R34, R6, 0x2 ;  /* 0x0000000622057211 */ /* 0x000fe200078e10ff */
[----:B------:R-:W-:Y:S01]  /*1210*/  CS2R R94, SRZ ;  /* 0x00000000005e7805 */ /* 0x000fe2000001ff00 */
[----:B------:R-:W-:Y:S01]  /*1220*/  LEA.HI.X.SX32 R229, R11, R32, 0x1, P1 ;  /* 0x000000200be57211 */ /* 0x000fe200008f0eff */
[----:B------:R-:W-:Y:S01]  /*1230*/  CS2R R64, SRZ ;  /* 0x0000000000407805 */ /* 0x000fe2000001ff00 */
[-C--:B------:R-:W-:Y:S01]  /*1240*/  LEA R224, P1, R6, R200.reuse, 0x1 ;  /* 0x000000c806e07211 */ /* 0x080fe200078208ff */
[----:B------:R-:W-:Y:S01]  /*1250*/  IMAD R7, R34, 0x4, R5 ;  /* 0x0000000422077824 */ /* 0x000fe200078e0205 */
[----:B------:R-:W-:Y:S01]  /*1260*/  LEA R226, P0, R20, R200, 0x1 ;  /* 0x000000c814e27211 */ /* 0x000fe200078008ff */
[----:B------:R-:W-:Y:S01]  /*1270*/  CS2R R66, SRZ ;  /* 0x0000000000427805 */ /* 0x000fe2000001ff00 */
[-C--:B------:R-:W-:Y:S01]  /*1280*/  LEA.HI.X.SX32 R225, R6, R32.reuse, 0x1, P1 ;  /* 0x0000002006e17211 */ /* 0x080fe200008f0eff */
[----:B------:R-:W-:Y:S01]  /*1290*/  IMAD R8, R34, 0x4, R7 ;  /* 0x0000000422087824 */ /* 0x000fe200078e0207 */
[----:B------:R-:W-:Y:S01]  /*12a0*/  LEA.HI.X.SX32 R227, R20, R32, 0x1, P0 ;  /* 0x0000002014e37211 */ /* 0x000fe200000f0eff */
[----:B------:R-:W-:Y:S01]  /*12b0*/  CS2R R100, SRZ ;  /* 0x0000000000647805 */ /* 0x000fe2000001ff00 */
[-C--:B------:R-:W-:Y:S01]  /*12c0*/  LEA R222, P0, R5, R200.reuse, 0x1 ;  /* 0x000000c805de7211 */ /* 0x080fe200078008ff */
[C---:B------:R-:W-:Y:S01]  /*12d0*/  IMAD R9, R34.reuse, 0x4, R8 ;  /* 0x0000000422097824 */ /* 0x040fe200078e0208 */
[----:B------:R-:W-:Y:S01]  /*12e0*/  LEA R220, P1, R7, R200, 0x1 ;  /* 0x000000c807dc7211 */ /* 0x000fe200078208ff */
[----:B------:R-:W-:Y:S01]  /*12f0*/  CS2R R102, SRZ ;  /* 0x0000000000667805 */ /* 0x000fe2000001ff00 */
[-C--:B------:R-:W-:Y:S01]  /*1300*/  LEA.HI.X.SX32 R223, R5, R32.reuse, 0x1, P0 ;  /* 0x0000002005df7211 */ /* 0x080fe200000f0eff */
[----:B------:R-:W-:Y:S01]  /*1310*/  IMAD R11, R34, 0x4, R9 ;  /* 0x00000004220b7824 */ /* 0x000fe200078e0209 */
[----:B------:R-:W-:Y:S01]  /*1320*/  LEA.HI.X.SX32 R221, R7, R32, 0x1, P1 ;  /* 0x0000002007dd7211 */ /* 0x000fe200008f0eff */
[----:B------:R-:W-:Y:S01]  /*1330*/  CS2R R68, SRZ ;  /* 0x0000000000447805 */ /* 0x000fe2000001ff00 */
[----:B------:R-:W-:Y:S01]  /*1340*/  IADD3.X R30, R22, c[0x0][0x174], R21, P2, P3 ;  /* 0x00005d00161e7a10 */ /* 0x000fe200017e6415 */
[----:B------:R-:W-:Y:S01]  /*1350*/  IMAD R6, R34, 0x4, R11 ;  /* 0x0000000422067824 */ /* 0x000fe200078e020b */
[----:B------:R-:W-:Y:S01]  /*1360*/  LEA R218, P0, R8, R200, 0x1 ;  /* 0x000000c808da7211 */ /* 0x000fe200078008ff */
[----:B------:R-:W-:Y:S01]  /*1370*/  CS2R R70, SRZ ;  /* 0x0000000000467805 */ /* 0x000fe2000001ff00 */
[----:B------:R-:W-:Y:S01]  /*1380*/  LEA R21, R36, R23, 0x1 ;  /* 0x0000001724157211 */ /* 0x000fe200078e08ff */
[----:B------:R-:W-:Y:S01]  /*1390*/  IMAD R20, R34, 0x4, R6 ;  /* 0x0000000422147824 */ /* 0x000fe200078e0206 */
[----:B------:R-:W-:Y:S01]  /*13a0*/  LEA.HI.X.SX32 R219, R8, R32, 0x1, P0 ;  /* 0x0000002008db7211 */ /* 0x000fe200000f0eff */
[----:B------:R-:W-:Y:S01]  /*13b0*/  UMOV UR4, URZ ;  /* 0x0000003f00047c82 */ /* 0x000fe20008000000 */
[----:B------:R-:W-:Y:S01]  /*13c0*/  LEA R22, R36, R21, 0x1 ;  /* 0x0000001524167211 */ /* 0x000fe200078e08ff */
[----:B------:R-:W-:Y:S01]  /*13d0*/  IMAD R5, R34, 0x4, R20 ;  /* 0x0000000422057824 */ /* 0x000fe200078e0214 */
[-C--:B------:R-:W-:Y:S01]  /*13e0*/  LEA R216, P1, R9, R200.reuse, 0x1 ;  /* 0x000000c809d87211 */ /* 0x080fe200078208ff */
[----:B------:R-:W-:Y:S01]  /*13f0*/  UMOV UR5, URZ ;  /* 0x0000003f00057c82 */ /* 0x000fe20008000000 */
[----:B------:R-:W-:-:S02]  /*1400*/  LEA R214, P2, R11, R200, 0x1 ;  /* 0x000000c80bd67211 */ /* 0x000fc400078408ff */
[----:B------:R-:W-:Y:S02]  /*1410*/  LEA R7, R34, R5, 0x2 ;  /* 0x0000000522077211 */ /* 0x000fe400078e10ff */
[----:B------:R-:W-:Y:S02]  /*1420*/  LEA R24, R36, R22, 0x1 ;  /* 0x0000001624187211 */ /* 0x000fe400078e08ff */
[-C--:B------:R-:W-:Y:S01]  /*1430*/  LEA.HI.X.SX32 R217, R9, R32.reuse, 0x1, P1 ;  /* 0x0000002009d97211 */ /* 0x080fe200008f0eff */
[C---:B------:R-:W-:Y:S01]  /*1440*/  IMAD R8, R34.reuse, 0x4, R7 ;  /* 0x0000000422087824 */ /* 0x040fe200078e0207 */
[----:B------:R-:W-:Y:S02]  /*1450*/  LEA.HI.X.SX32 R215, R11, R32, 0x1, P2 ;  /* 0x000000200bd77211 */ /* 0x000fe400010f0eff */
[----:B------:R-:W-:Y:S02]  /*1460*/  LEA R208, P2, R5, R200, 0x1 ;  /* 0x000000c805d07211 */ /* 0x000fe400078408ff */
[----:B------:R-:W-:-:S02]  /*1470*/  LEA R9, R34, R8, 0x2 ;  /* 0x0000000822097211 */ /* 0x000fc400078e10ff */
[----:B------:R-:W-:Y:S02]  /*1480*/  LEA R25, R36, R24, 0x1 ;  /* 0x0000001824197211 */ /* 0x000fe400078e08ff */
[-C--:B------:R-:W-:Y:S02]  /*1490*/  LEA R212, P0, R6, R200.reuse, 0x1 ;  /* 0x000000c806d47211 */ /* 0x080fe400078008ff */
[----:B------:R-:W-:Y:S02]  /*14a0*/  LEA R210, P1, R20, R200, 0x1 ;  /* 0x000000c814d27211 */ /* 0x000fe400078208ff */
[-C--:B------:R-:W-:Y:S01]  /*14b0*/  LEA.HI.X.SX32 R209, R5, R32.reuse, 0x1, P2 ;  /* 0x0000002005d17211 */ /* 0x080fe200010f0eff */
[----:B------:R-:W-:Y:S01]  /*14c0*/  IMAD R5, R34, 0x4, R9 ;  /* 0x0000000422057824 */ /* 0x000fe200078e0209 */
[----:B------:R-:W-:Y:S01]  /*14d0*/  LEA R26, R36, R25, 0x1 ;  /* 0x00000019241a7211 */ /* 0x000fe200078e08ff */
[----:B------:R-:W-:Y:S01]  /*14e0*/  IMAD.MOV.U32 R34, RZ, RZ, 0x3f800000 ;  /* 0x3f800000ff227424 */ /* 0x000fe200078e00ff */
[----:B------:R-:W-:-:S02]  /*14f0*/  LEA.HI.X.SX32 R213, R6, R32, 0x1, P0 ;  /* 0x0000002006d57211 */ /* 0x000fc400000f0eff */
[----:B------:R-:W-:Y:S02]  /*1500*/  LEA.HI.X.SX32 R211, R20, R32, 0x1, P1 ;  /* 0x0000002014d37211 */ /* 0x000fe400008f0eff */
[-C--:B------:R-:W-:Y:S02]  /*1510*/  LEA R206, P0, R7, R200.reuse, 0x1 ;  /* 0x000000c807ce7211 */ /* 0x080fe400078008ff */
[-C--:B------:R-:W-:Y:S02]  /*1520*/  LEA R204, P1, R8, R200.reuse, 0x1 ;  /* 0x000000c808cc7211 */ /* 0x080fe400078208ff */
[-C--:B------:R-:W-:Y:S02]  /*1530*/  LEA R202, P2, R9, R200.reuse, 0x1 ;  /* 0x000000c809ca7211 */ /* 0x080fe400078408ff */
[----:B------:R-:W-:Y:S02]  /*1540*/  LEA R200, P3, R5, R200, 0x1 ;  /* 0x000000c805c87211 */ /* 0x000fe400078608ff */
[----:B------:R-:W-:-:S02]  /*1550*/  LEA R27, R36, R26, 0x1 ;  /* 0x0000001a241b7211 */ /* 0x000fc400078e08ff */
[-C--:B------:R-:W-:Y:S02]  /*1560*/  LEA.HI.X.SX32 R201, R5, R32.reuse, 0x1, P3 ;  /* 0x0000002005c97211 */ /* 0x080fe400018f0eff */
[----:B------:R-:W-:Y:S02]  /*1570*/  LEA R5, R36, R27, 0x1 ;  /* 0x0000001b24057211 */ /* 0x000fe400078e08ff */
[-C--:B------:R-:W-:Y:S02]  /*1580*/  LEA.HI.X.SX32 R207, R7, R32.reuse, 0x1, P0 ;  /* 0x0000002007cf7211 */ /* 0x080fe400000f0eff */
[----:B------:R-:W-:Y:S01]  /*1590*/  LEA.HI.X.SX32 R205, R8, R32, 0x1, P1 ;  /* 0x0000002008cd7211 */ /* 0x000fe200008f0eff */
[----:B------:R-:W-:Y:S01]  /*15a0*/  IMAD R6, R36, 0x2, R5 ;  /* 0x0000000224067824 */ /* 0x000fe200078e0205 */
[----:B------:R-:W-:Y:S02]  /*15b0*/  LEA R196, P1, R21, R164, 0x1 ;  /* 0x000000a415c47211 */ /* 0x000fe400078208ff */
[----:B------:R-:W-:-:S02]  /*15c0*/  LEA.HI.X.SX32 R203, R9, R32, 0x1, P2 ;  /* 0x0000002009cb7211 */ /* 0x000fc400010f0eff */
[----:B------:R-:W-:Y:S02]  /*15d0*/  LEA R7, R36, R6, 0x1 ;  /* 0x0000000624077211 */ /* 0x000fe400078e08ff */
[----:B------:R-:W-:Y:S02]  /*15e0*/  LEA.HI.X.SX32 R197, R21, R30, 0x1, P1 ;  /* 0x0000001e15c57211 */ /* 0x000fe400008f0eff */
[-C--:B------:R-:W-:Y:S01]  /*15f0*/  LEA R194, P2, R22, R164.reuse, 0x1 ;  /* 0x000000a416c27211 */ /* 0x080fe200078408ff */
[C---:B------:R-:W-:Y:S01]  /*1600*/  IMAD R8, R36.reuse, 0x2, R7 ;  /* 0x0000000224087824 */ /* 0x040fe200078e0207 */
[-C--:B------:R-:W-:Y:S02]  /*1610*/  LEA R190, P1, R25, R164.reuse, 0x1 ;  /* 0x000000a419be7211 */ /* 0x080fe400078208ff */
[----:B------:R-:W-:Y:S02]  /*1620*/  LEA R198, P0, R23, R164, 0x1 ;  /* 0x000000a417c67211 */ /* 0x000fe400078008ff */
[----:B------:R-:W-:-:S02]  /*1630*/  LEA R9, R36, R8, 0x1 ;  /* 0x0000000824097211 */ /* 0x000fc400078e08ff */
[-C--:B------:R-:W-:Y:S01]  /*1640*/  LEA.HI.X.SX32 R195, R22, R30.reuse, 0x1, P2 ;  /* 0x0000001e16c37211 */ /* 0x080fe200010f0eff */
[----:B------:R-:W-:Y:S01]  /*1650*/  IMAD.MOV.U32 R22, RZ, RZ, RZ ;  /* 0x000000ffff167224 */ /* 0x000fe200078e00ff */
[----:B------:R-:W-:Y:S01]  /*1660*/  LEA.HI.X.SX32 R191, R25, R30, 0x1, P1 ;  /* 0x0000001e19bf7211 */ /* 0x000fe200008f0eff */
[----:B------:R-:W-:Y:S01]  /*1670*/  IMAD R11, R36, 0x2, R9 ;  /* 0x00000002240b7824 */ /* 0x000fe200078e0209 */
[-C--:B------:R-:W-:Y:S02]  /*1680*/  LEA R188, P2, R26, R164.reuse, 0x1 ;  /* 0x000000a41abc7211 */ /* 0x080fe400078408ff */
[----:B------:R-:W-:Y:S02]  /*1690*/  LEA R184, P1, R5, R164, 0x1 ;  /* 0x000000a405b87211 */ /* 0x000fe400078208ff */
[----:B------:R-:W-:Y:S02]  /*16a0*/  LEA.HI.X.SX32 R199, R23, R30, 0x1, P0 ;  /* 0x0000001e17c77211 */ /* 0x000fe400000f0eff */
[----:B------:R-:W-:-:S02]  /*16b0*/  LEA R192, P0, R24, R164, 0x1 ;  /* 0x000000a418c07211 */ /* 0x000fc400078008ff */
[-C--:B------:R-:W-:Y:S02]  /*16c0*/  LEA.HI.X.SX32 R189, R26, R30.reuse, 0x1, P2 ;  /* 0x0000001e1abd7211 */ /* 0x080fe400010f0eff */
[----:B------:R-:W-:Y:S02]  /*16d0*/  LEA.HI.X.SX32 R185, R5, R30, 0x1, P1 ;  /* 0x0000001e05b97211 */ /* 0x000fe400008f0eff */
[-C--:B------:R-:W-:Y:S02]  /*16e0*/  LEA R182, P2, R6, R164.reuse, 0x1 ;  /* 0x000000a406b67211 */ /* 0x080fe400078408ff */
[----:B------:R-:W-:Y:S02]  /*16f0*/  LEA R5, R36, R11, 0x1 ;  /* 0x0000000b24057211 */ /* 0x000fe400078e08ff */
[----:B------:R-:W-:Y:S02]  /*1700*/  LEA R178, P1, R8, R164, 0x1 ;  /* 0x000000a408b27211 */ /* 0x000fe400078208ff */
[----:B------:R-:W-:-:S02]  /*1710*/  LEA.HI.X.SX32 R193, R24, R30, 0x1, P0 ;  /* 0x0000001e18c17211 */ /* 0x000fc400000f0eff */
[----:B------:R-:W-:Y:S02]  /*1720*/  LEA R186, P0, R27, R164, 0x1 ;  /* 0x000000a41bba7211 */ /* 0x000fe400078008ff */
[-C--:B------:R-:W-:Y:S01]  /*1730*/  LEA.HI.X.SX32 R183, R6, R30.reuse, 0x1, P2 ;  /* 0x0000001e06b77211 */ /* 0x080fe200010f0eff */
[----:B------:R-:W-:Y:S01]  /*1740*/  IMAD R6, R36, 0x2, R5 ;  /* 0x0000000224067824 */ /* 0x000fe200078e0205 */
[----:B------:R-:W-:Y:S02]  /*1750*/  LEA.HI.X.SX32 R179, R8, R30, 0x1, P1 ;  /* 0x0000001e08b37211 */ /* 0x000fe400008f0eff */
[-C--:B------:R-:W-:Y:S02]  /*1760*/  LEA R176, P2, R9, R164.reuse, 0x1 ;  /* 0x000000a409b07211 */ /* 0x080fe400078408ff */
[----:B------:R-:W-:Y:S02]  /*1770*/  LEA R172, P1, R5, R164, 0x1 ;  /* 0x000000a405ac7211 */ /* 0x000fe400078208ff */
[----:B------:R-:W-:-:S02]  /*1780*/  LEA.HI.X.SX32 R187, R27, R30, 0x1, P0 ;  /* 0x0000001e1bbb7211 */ /* 0x000fc400000f0eff */
[----:B------:R-:W-:Y:S02]  /*1790*/  LEA R180, P0, R7, R164, 0x1 ;  /* 0x000000a407b47211 */ /* 0x000fe400078008ff */
[-C--:B------:R-:W-:Y:S02]  /*17a0*/  LEA.HI.X.SX32 R177, R9, R30.reuse, 0x1, P2 ;  /* 0x0000001e09b17211 */ /* 0x080fe400010f0eff */
[----:B------:R-:W-:Y:S02]  /*17b0*/  LEA.HI.X.SX32 R173, R5, R30, 0x1, P1 ;  /* 0x0000001e05ad7211 */ /* 0x000fe400008f0eff */
[----:B------:R-:W-:Y:S02]  /*17c0*/  LEA R166, P2, R6, R164, 0x1 ;  /* 0x000000a406a67211 */ /* 0x000fe400078408ff */
[----:B------:R-:W-:Y:S02]  /*17d0*/  LOP3.LUT R5, R16, 0x30, RZ, 0xc0, !PT ;  /* 0x0000003010057812 */ /* 0x000fe400078ec0ff */
[----:B------:R-:W-:-:S02]  /*17e0*/  LEA.HI.X.SX32 R181, R7, R30, 0x1, P0 ;  /* 0x0000001e07b57211 */ /* 0x000fc400000f0eff */
[----:B------:R-:W-:Y:S02]  /*17f0*/  LEA R7, R36, R6, 0x1 ;  /* 0x0000000624077211 */ /* 0x000fe400078e08ff */
[----:B------:R-:W-:Y:S01]  /*1800*/  LEA.HI.X.SX32 R167, R6, R30, 0x1, P2 ;  /* 0x0000001e06a77211 */ /* 0x000fe200010f0eff */
[C---:B------:R-:W-:Y:S01]  /*1810*/  IMAD R6, R28.reuse, 0x40, R5 ;  /* 0x000000401c067824 */ /* 0x040fe200078e0205 */
[-C--:B------:R-:W-:Y:S01]  /*1820*/  LEA R174, P0, R11, R164.reuse, 0x1 ;  /* 0x000000a40bae7211 */ /* 0x080fe200078008ff */
[----:B------:R-:W-:Y:S01]  /*1830*/  IMAD R28, R28, 0x90, RZ ;  /* 0x000000901c1c7824 */ /* 0x000fe200078e02ff */
[----:B------:R-:W-:Y:S02]  /*1840*/  LEA R164, P3, R7, R164, 0x1 ;  /* 0x000000a407a47211 */ /* 0x000fe400078608ff */
[----:B------:R-:W-:Y:S02]  /*1850*/  LEA.HI.X.SX32 R175, R11, R30, 0x1, P0 ;  /* 0x0000001e0baf7211 */ /* 0x000fe400000f0eff */
[----:B------:R-:W-:-:S02]  /*1860*/  LOP3.LUT R27, R28, 0x30, R15, 0x78, !PT ;  /* 0x000000301c1b7812 */ /* 0x000fc400078e780f */
[----:B------:R-:W-:Y:S01]  /*1870*/  LEA.HI.X.SX32 R165, R7, R30, 0x1, P3 ;  /* 0x0000001e07a57211 */ /* 0x000fe200018f0eff */
[----:B------:R-:W-:Y:S01]  /*1880*/  IMAD.MOV.U32 R7, RZ, RZ, -0x800000 ;  /* 0xff800000ff077424 */ /* 0x000fe200078e00ff */
[----:B------:R-:W-:Y:S02]  /*1890*/  LOP3.LUT R25, R6, 0x30, R15, 0x78, !PT ;  /* 0x0000003006197812 */ /* 0x000fe400078e780f */
[----:B------:R-:W-:Y:S02]  /*18a0*/  MOV R21, RZ ;  /* 0x000000ff00157202 */ /* 0x000fe40000000f00 */
[----:B------:R-:W-:Y:S02]  /*18b0*/  MOV R36, 0x3f800000 ;  /* 0x3f80000000247802 */ /* 0x000fe40000000f00 */
[C---:B------:R-:W-:Y:S02]  /*18c0*/  IADD3 R28, R17.reuse, 0x48, RZ ;  /* 0x00000048111c7810 */ /* 0x040fe40007ffe0ff */
[----:B------:R-:W-:-:S02]  /*18d0*/  IADD3 R29, R17, 0x40, RZ ;  /* 0x00000040111d7810 */ /* 0x000fc40007ffe0ff */
[----:B------:R-:W-:Y:S02]  /*18e0*/  IADD3 R30, R17, 0x8, RZ ;  /* 0x00000008111e7810 */ /* 0x000fe40007ffe0ff */
[C---:B------:R-:W-:Y:S02]  /*18f0*/  LOP3.LUT R31, R18.reuse, 0x20, RZ, 0x3c, !PT ;  /* 0x00000020121f7812 */ /* 0x040fe400078e3cff */
[C---:B------:R-:W-:Y:S02]  /*1900*/  LOP3.LUT R32, R18.reuse, 0x40, RZ, 0x3c, !PT ;  /* 0x0000004012207812 */ /* 0x040fe400078e3cff */
[----:B------:R-:W-:Y:S02]  /*1910*/  LOP3.LUT R33, R18, 0x60, RZ, 0x3c, !PT ;  /* 0x0000006012217812 */ /* 0x000fe400078e3cff */
[----:B------:R-:W-:Y:S02]  /*1920*/  LOP3.LUT R6, R27, 0x40, RZ, 0x3c, !PT ;  /* 0x000000401b067812 */ /* 0x000fe400078e3cff */
.L_x_1:
[----:B------:R-:W-:-:S04]  /*1930*/  IMAD.WIDE R8, R22, 0x2, R230 ;  /* 0x0000000216087825 */ /* 0x000fc800078e02e6 */
[C---:B------:R-:W-:Y:S01]  /*1940*/  IMAD.WIDE R42, R22.reuse, 0x2, R228 ;  /* 0x00000002162a7825 */ /* 0x040fe200078e02e4 */
[----:B------:R0:W2:Y:S03]  /*1950*/  LDG.E.U16 R5, [R8.64] ;  /* 0x0000000608057981 */ /* 0x0000a6000c1e1500 */
[C---:B------:R-:W-:Y:S01]  /*1960*/  IMAD.WIDE R44, R22.reuse, 0x2, R226 ;  /* 0x00000002162c7825 */ /* 0x040fe200078e02e2 */
[----:B------:R1:W3:Y:S03]  /*1970*/  LDG.E.U16 R20, [R42.64] ;  /* 0x000000062a147981 */ /* 0x0002e6000c1e1500 */
[C---:B------:R-:W-:Y:S01]  /*1980*/  IMAD.WIDE R46, R22.reuse, 0x2, R224 ;  /* 0x00000002162e7825 */ /* 0x040fe200078e02e0 */
[----:B------:R4:W5:Y:S03]  /*1990*/  LDG.E.U16 R11, [R44.64] ;  /* 0x000000062c0b7981 */ /* 0x000966000c1e1500 */
[C---:B------:R-:W-:Y:S01]  /*19a0*/  IMAD.WIDE R48, R22.reuse, 0x2, R222 ;  /* 0x0000000216307825 */ /* 0x040fe200078e02de */
[----:B------:R1:W3:Y:S03]  /*19b0*/  LDG.E.U16 R24, [R46.64] ;  /* 0x000000062e187981 */ /* 0x0002e6000c1e1500 */
[C---:B------:R-:W-:Y:S01]  /*19c0*/  IMAD.WIDE R50, R22.reuse, 0x2, R220 ;  /* 0x0000000216327825 */ /* 0x040fe200078e02dc */
[----:B------:R1:W3:Y:S03]  /*19d0*/  LDG.E.U16 R23, [R48.64] ;  /* 0x0000000630177981 */ /* 0x0002e6000c1e1500 */
[C---:B0-----:R-:W-:Y:S01]  /*19e0*/  IMAD.WIDE R8, R22.reuse, 0x2, R218 ;  /* 0x0000000216087825 */ /* 0x041fe200078e02da */
[----:B------:R0:W3:Y:S03]  /*19f0*/  LDG.E.U16 R26, [R50.64] ;  /* 0x00000006321a7981 */ /* 0x0000e6000c1e1500 */
[----:B------:R-:W-:-:S02]  /*1a00*/  IMAD.WIDE R52, R22, 0x2, R214 ;  /* 0x0000000216347825 */ /* 0x000fc400078e02d6 */
[----:B------:R0:W3:Y:S02]  /*1a10*/  LDG.E.U16 R9, [R8.64] ;  /* 0x0000000608097981 */ /* 0x0000e4000c1e1500 */
[C---:B------:R-:W-:Y:S02]  /*1a20*/  IMAD.WIDE R54, R22.reuse, 0x2, R210 ;  /* 0x0000000216367825 */ /* 0x040fe400078e02d2 */
[----:B------:R0:W3:Y:S02]  /*1a30*/  LDG.E.U16 R53, [R52.64] ;  /* 0x0000000634357981 */ /* 0x0000e4000c1e1500 */
[C---:B------:R-:W-:Y:S02]  /*1a40*/  IMAD.WIDE R56, R22.reuse, 0x2, R206 ;  /* 0x0000000216387825 */ /* 0x040fe400078e02ce */
[----:B------:R0:W3:Y:S02]  /*1a50*/  LDG.E.U16 R55, [R54.64] ;  /* 0x0000000636377981 */ /* 0x0000e4000c1e1500 */
[----:B------:R-:W-:-:S02]  /*1a60*/  IMAD.WIDE R58, R22, 0x2, R202 ;  /* 0x00000002163a7825 */ /* 0x000fc400078e02ca */
[----:B------:R-:W3:Y:S02]  /*1a70*/  LDG.E.U16 R57, [R56.64] ;  /* 0x0000000638397981 */ /* 0x000ee4000c1e1500 */
[C---:B-1----:R-:W-:Y:S02]  /*1a80*/  IMAD.WIDE R42, R22.reuse, 0x2, R216 ;  /* 0x00000002162a7825 */ /* 0x042fe400078e02d8 */
[----:B------:R-:W3:Y:S02]  /*1a90*/  LDG.E.U16 R59, [R58.64] ;  /* 0x000000063a3b7981 */ /* 0x000ee4000c1e1500 */
[C---:B----4-:R-:W-:Y:S02]  /*1aa0*/  IMAD.WIDE R44, R22.reuse, 0x2, R212 ;  /* 0x00000002162c7825 */ /* 0x050fe400078e02d4 */
[----:B------:R-:W4:Y:S02]  /*1ab0*/  LDG.E.U16 R42, [R42.64] ;  /* 0x000000062a2a7981 */ /* 0x000f24000c1e1500 */
[----:B------:R-:W-:-:S02]  /*1ac0*/  IMAD.WIDE R46, R22, 0x2, R208 ;  /* 0x00000002162e7825 */ /* 0x000fc400078e02d0 */
[----:B0-----:R-:W4:Y:S02]  /*1ad0*/  LDG.E.U16 R8, [R44.64] ;  /* 0x000000062c087981 */ /* 0x001f24000c1e1500 */
[C---:B------:R-:W-:Y:S02]  /*1ae0*/  IMAD.WIDE R48, R22.reuse, 0x2, R204 ;  /* 0x0000000216307825 */ /* 0x040fe400078e02cc */
[----:B------:R-:W4:Y:S02]  /*1af0*/  LDG.E.U16 R52, [R46.64] ;  /* 0x000000062e347981 */ /* 0x000f24000c1e1500 */
[----:B------:R-:W-:Y:S02]  /*1b00*/  IMAD.WIDE R50, R22, 0x2, R200 ;  /* 0x0000000216327825 */ /* 0x000fe400078e02c8 */
[----:B------:R-:W4:Y:S04]  /*1b10*/  LDG.E.U16 R54, [R48.64] ;  /* 0x0000000630367981 */ /* 0x000f28000c1e1500 */
[----:B------:R-:W4:Y:S04]  /*1b20*/  LDG.E.U16 R80, [R50.64] ;  /* 0x0000000632507981 */ /* 0x000f28000c1e1500 */
[----:B------:R-:W-:Y:S06]  /*1b30*/  BAR.SYNC.DEFER_BLOCKING 0x0 ;  /* 0x0000000000007b1d */ /* 0x000fec0000010000 */
[----:B--2---:R-:W-:Y:S04]  /*1b40*/  STS.U16 [R18+0x2000], R5 ;  /* 0x0020000512007388 */ /* 0x004fe80000000400 */
[----:B-----5:R-:W-:Y:S04]  /*1b50*/  STS.U16 [R18+0x2200], R11 ;  /* 0x0022000b12007388 */ /* 0x020fe80000000400 */
[----:B---3--:R-:W-:Y:S04]  /*1b60*/  STS.U16 [R18+0x2400], R23 ;  /* 0x0024001712007388 */ /* 0x008fe80000000400 */
[----:B------:R-:W-:Y:S04]  /*1b70*/  STS.U16 [R18+0x2600], R9 ;  /* 0x0026000912007388 */ /* 0x000fe80000000400 */
[----:B------:R-:W-:Y:S04]  /*1b80*/  STS.U16 [R18+0x2800], R53 ;  /* 0x0028003512007388 */ /* 0x000fe80000000400 */
[----:B------:R-:W-:Y:S04]  /*1b90*/  STS.U16 [R18+0x2a00], R55 ;  /* 0x002a003712007388 */ /* 0x000fe80000000400 */
[----:B------:R-:W-:Y:S04]  /*1ba0*/  STS.U16 [R18+0x2c00], R57 ;  /* 0x002c003912007388 */ /* 0x000fe80000000400 */
[----:B------:R-:W-:Y:S04]  /*1bb0*/  STS.U16 [R18+0x2e00], R59 ;  /* 0x002e003b12007388 */ /* 0x000fe80000000400 */
[----:B------:R-:W-:Y:S04]  /*1bc0*/  STS.U16 [R31+0x2100], R20 ;  /* 0x002100141f007388 */ /* 0x000fe80000000400 */
[----:B------:R-:W-:Y:S04]  /*1bd0*/  STS.U16 [R31+0x2300], R24 ;  /* 0x002300181f007388 */ /* 0x000fe80000000400 */
[----:B------:R-:W-:Y:S04]  /*1be0*/  STS.U16 [R31+0x2500], R26 ;  /* 0x0025001a1f007388 */ /* 0x000fe80000000400 */
[----:B----4-:R-:W-:Y:S04]  /*1bf0*/  STS.U16 [R31+0x2700], R42 ;  /* 0x0027002a1f007388 */ /* 0x010fe80000000400 */
[----:B------:R-:W-:Y:S04]  /*1c00*/  STS.U16 [R31+0x2900], R8 ;  /* 0x002900081f007388 */ /* 0x000fe80000000400 */
[----:B------:R-:W-:Y:S04]  /*1c10*/  STS.U16 [R31+0x2b00], R52 ;  /* 0x002b00341f007388 */ /* 0x000fe80000000400 */
[----:B------:R-:W-:Y:S04]  /*1c20*/  STS.U16 [R31+0x2d00], R54 ;  /* 0x002d00361f007388 */ /* 0x000fe80000000400 */
[----:B------:R-:W-:Y:S04]  /*1c30*/  STS.U16 [R31+0x2f00], R80 ;  /* 0x002f00501f007388 */ /* 0x000fe80000000400 */
[----:B------:R-:W-:Y:S06]  /*1c40*/  BAR.SYNC.DEFER_BLOCKING 0x0 ;  /* 0x0000000000007b1d */ /* 0x000fec0000010000 */
[----:B------:R-:W-:Y:S04]  /*1c50*/  LDSM.16.MT88.4 R152, [R19] ;  /* 0x000000001398783b */ /* 0x000fe80000004200 */
[----:B------:R-:W0:Y:S04]  /*1c60*/  LDSM.16.M88.4 R44, [R25+0x2200] ;  /* 0x00220000192c783b */ /* 0x000e280000000200 */
[----:B------:R-:W1:Y:S04]  /*1c70*/  LDSM.16.MT88.4 R48, [R19+0x80] ;  /* 0x000080001330783b */ /* 0x000e680000004200 */
[----:B------:R-:W-:Y:S04]  /*1c80*/  LDSM.16.MT88.4 R96, [R19+0x1000] ;  /* 0x001000001360783b */ /* 0x000fe80000004200 */
[----:B------:R-:W-:Y:S04]  /*1c90*/  LDSM.16.MT88.4 R108, [R19+0x1080] ;  /* 0x00108000136c783b */ /* 0x000fe80000004200 */
[----:B------:R-:W2:Y:S04]  /*1ca0*/  LDSM.16.M88.4 R104, [R25+0x2400] ;  /* 0x002400001968783b */ /* 0x000ea80000000200 */
[----:B------:R-:W3:Y:S04]  /*1cb0*/  LDSM.16.M88.4 R56, [R25+0x2600] ;  /* 0x002600001938783b */ /* 0x000ee80000000200 */
[----:B------:R-:W-:Y:S04]  /*1cc0*/  LDSM.16.M88.4 R148, [R25+0x2800] ;  /* 0x002800001994783b */ /* 0x000fe80000000200 */
[----:B------:R-:W-:Y:S04]  /*1cd0*/  LDSM.16.M88.4 R80, [R25+0x2000] ;  /* 0x002000001950783b */ /* 0x000fe80000000200 */
[----:B------:R-:W-:Y:S01]  /*1ce0*/  LDSM.16.M88.4 R144, [R25+0x2c00] ;  /* 0x002c00001990783b */ /* 0x000fe20000000200 */
[-C--:B0-----:R-:W-:Y:S08]  /*1cf0*/  HMMA.16816.F32.BF16 R120, R152, R44.reuse, RZ ;  /* 0x0000002c9878723c */ /* 0x081ff000000418ff */
[----:B-1----:R-:W-:Y:S08]  /*1d00*/  HMMA.16816.F32.BF16 R52, R48, R44, RZ ;  /* 0x0000002c3034723c */ /* 0x002ff000000418ff */
[----:B--2---:R-:W-:Y:S08]  /*1d10*/  HMMA.16816.F32.BF16 R88, R152, R104, RZ ;  /* 0x000000689858723c */ /* 0x004ff000000418ff */
[-C--:B------:R-:W-:Y:S08]  /*1d20*/  HMMA.16816.F32.BF16 R120, R96, R46.reuse, R120 ;  /* 0x0000002e6078723c */ /* 0x080ff00000041878 */
[----:B------:R-:W-:Y:S08]  /*1d30*/  HMMA.16816.F32.BF16 R44, R108, R46, R52 ;  /* 0x0000002e6c2c723c */ /* 0x000ff00000041834 */
[----:B------:R-:W-:Y:S08]  /*1d40*/  HMMA.16816.F32.BF16 R52, R48, R104, RZ ;  /* 0x000000683034723c */ /* 0x000ff000000418ff */
[-C--:B------:R-:W-:Y:S11]  /*1d50*/  HMMA.16816.F32.BF16 R88, R96, R106.reuse, R88 ;  /* 0x0000006a6058723c */ /* 0x080ff60000041858 */
[----:B------:R-:W-:Y:S05]  /*1d60*/  @!UPT UIADD3 URZ, URZ, URZ, URZ ;  /* 0x0000003f3f3ff290 */ /* 0x000fea000fffe03f */
[----:B------:R-:W-:Y:S01]  /*1d70*/  HMMA.16816.F32.BF16 R104, R108, R106, R52 ;  /* 0x0000006a6c68723c */ /* 0x000fe20000041834 */
[----:B------:R-:W0:Y:S07]  /*1d80*/  LDSM.16.M88.4 R52, [R25+0x2a00] ;  /* 0x002a00001934783b */ /* 0x000e2e0000000200 */
[-C--:B---3--:R-:W-:Y:S08]  /*1d90*/  HMMA.16816.F32.BF16 R124, R152, R56.reuse, RZ ;  /* 0x00000038987c723c */ /* 0x088ff000000418ff */
[----:B------:R-:W-:Y:S01]  /*1da0*/  HMMA.16816.F32.BF16 R112, R48, R56, RZ ;  /* 0x000000383070723c */ /* 0x000fe200000418ff */
[----:B------:R-:W-:-:S04]  /*1db0*/  LEA R5, P0, R14, UR4, 0x1 ;  /* 0x000000040e057c11 */ /* 0x000fc8000f8008ff */
[----:B------:R-:W-:Y:S02]  /*1dc0*/  IADD3 R9, P2, R5, 0x9, RZ ;  /* 0x0000000905097810 */ /* 0x000fe40007f5e0ff */
[----:B------:R-:W-:Y:S02]  /*1dd0*/  IADD3.X R8, RZ, UR5, RZ, P0, !PT ;  /* 0x00000005ff087c10 */ /* 0x000fe400087fe4ff */
[----:B------:R-:W-:-:S03]  /*1de0*/  ISETP.GT.U32.AND P5, PT, R9, R29, PT ;  /* 0x0000001d0900720c */ /* 0x000fc60003fa4070 */
[----:B------:R-:W-:Y:S01]  /*1df0*/  IMAD.X R20, RZ, RZ, R8, P2 ;  /* 0x000000ffff147224 */ /* 0x000fe200010e0608 */
[----:B------:R-:W-:-:S03]  /*1e00*/  ISETP.GT.U32.AND P6, PT, R9, R17, PT ;  /* 0x000000110900720c */ /* 0x000fc60003fc4070 */
[----:B------:R-:W-:Y:S01]  /*1e10*/  HMMA.16816.F32.BF16 R124, R96, R58, R124 ;  /* 0x0000003a607c723c */ /* 0x000fe2000004187c */
[----:B------:R-:W-:Y:S01]  /*1e20*/  ISETP.GT.U32.AND P3, PT, R9, R30, PT ;  /* 0x0000001e0900720c */ /* 0x000fe20003f64070 */
[----:B------:R-:W-:Y:S01]  /*1e30*/  FMUL R45, R45, c[0x0][0x188] ;  /* 0x000062002d2d7a20 */ /* 0x000fe20000400000 */
[----:B------:R-:W-:Y:S01]  /*1e40*/  ISETP.GT.U32.AND P1, PT, R9, R28, PT ;  /* 0x0000001c0900720c */ /* 0x000fe20003f24070 */
[----:B------:R-:W-:-:S04]  /*1e50*/  FMUL R9, R121, c[0x0][0x188] ;  /* 0x0000620079097a20 */ /* 0x000fc80000400000 */
[----:B------:R-:W-:Y:S01]  /*1e60*/  HMMA.16816.F32.BF16 R56, R108, R58, R112 ;  /* 0x0000003a6c38723c */ /* 0x000fe20000041870 */
[----:B------:R-:W1:Y:S01]  /*1e70*/  LDSM.16.M88.4 R112, [R25+0x2e00] ;  /* 0x002e00001970783b */ /* 0x000e620000000200 */
[----:B------:R-:W-:Y:S01]  /*1e80*/  FMUL R24, R123, c[0x0][0x188] ;  /* 0x000062007b187a20 */ /* 0x000fe20000400000 */
[----:B------:R-:W-:-:S05]  /*1e90*/  ISETP.GT.U32.AND.EX P5, PT, R20, RZ, PT, P5 ;  /* 0x000000ff1400720c */ /* 0x000fca0003fa4150 */
[----:B0-----:R-:W-:Y:S01]  /*1ea0*/  HMMA.16816.F32.BF16 R116, R152, R52, RZ ;  /* 0x000000349874723c */ /* 0x001fe200000418ff */
[----:B------:R-:W-:Y:S02]  /*1eb0*/  IADD3 R11, P4, R5, 0x10, RZ ;  /* 0x00000010050b7810 */ /* 0x000fe40007f9e0ff */
[C---:B------:R-:W-:Y:S02]  /*1ec0*/  ISETP.GT.U32.AND.EX P6, PT, R20.reuse, RZ, PT, P6 ;  /* 0x000000ff1400720c */ /* 0x040fe40003fc4160 */
[----:B------:R-:W-:-:S03]  /*1ed0*/  ISETP.GT.U32.AND.EX P3, PT, R20, RZ, PT, P3 ;  /* 0x000000ff1400720c */ /* 0x000fc60003f64130 */
[C---:B------:R-:W-:Y:S01]  /*1ee0*/  HMMA.16816.F32.BF16 R140, R152.reuse, R148, RZ ;  /* 0x00000094988c723c */ /* 0x040fe200000418ff */
[----:B------:R-:W-:Y:S01]  /*1ef0*/  ISETP.GT.U32.AND.EX P1, PT, R20, RZ, PT, P1 ;  /* 0x000000ff1400720c */ /* 0x000fe20003f24110 */
[----:B------:R-:W-:Y:S01]  /*1f00*/  FMUL R47, R47, c[0x0][0x188] ;  /* 0x000062002f2f7a20 */ /* 0x000fe20000400000 */
[----:B------:R-:W-:Y:S02]  /*1f10*/  FSEL R233, R45, -INF , !P5 ;  /* 0xff8000002de97808 */ /* 0x000fe40006800000 */
[C---:B------:R-:W-:Y:S02]  /*1f20*/  ISETP.GT.U32.AND P2, PT, R11.reuse, R17, PT ;  /* 0x000000110b00720c */ /* 0x040fe40003f44070 */
[----:B------:R-:W-:Y:S01]  /*1f30*/  ISETP.GT.U32.AND P0, PT, R11, R30, PT ;  /* 0x0000001e0b00720c */ /* 0x000fe20003f04070 */
[----:B------:R-:W-:Y:S01]  /*1f40*/  HMMA.16816.F32.BF16 R132, R152, R80, RZ ;  /* 0x000000509884723c */ /* 0x000fe200000418ff */
[----:B------:R-:W-:Y:S02]  /*1f50*/  FSEL R9, R9, -INF , !P6 ;  /* 0xff80000009097808 */ /* 0x000fe40007000000 */
[----:B------:R-:W-:-:S02]  /*1f60*/  FSEL R24, R24, -INF , !P3 ;  /* 0xff80000018187808 */ /* 0x000fc40005800000 */
[----:B------:R-:W-:Y:S02]  /*1f70*/  IADD3 R20, P5, R5, 0x11, RZ ;  /* 0x0000001105147810 */ /* 0x000fe40007fbe0ff */
[----:B------:R-:W-:Y:S02]  /*1f80*/  IADD3.X R23, RZ, R8, RZ, P4, !PT ;  /* 0x00000008ff177210 */ /* 0x000fe400027fe4ff */
[C---:B------:R-:W-:Y:S02]  /*1f90*/  ISETP.GT.U32.AND P6, PT, R11.reuse, R29, PT ;  /* 0x0000001d0b00720c */ /* 0x040fe40003fc4070 */
[----:B------:R-:W-:Y:S01]  /*1fa0*/  ISETP.GT.U32.AND P3, PT, R11, R28, PT ;  /* 0x0000001c0b00720c */ /* 0x000fe20003f64070 */
[----:B------:R-:W-:Y:S01]  /*1fb0*/  FMUL R11, R88, c[0x0][0x188] ;  /* 0x00006200580b7a20 */ /* 0x000fe20000400000 */
[C---:B------:R-:W-:Y:S01]  /*1fc0*/  ISETP.GT.U32.AND.EX P2, PT, R23.reuse, RZ, PT, P2 ;  /* 0x000000ff1700720c */ /* 0x040fe20003f44120 */
[----:B------:R-:W-:Y:S01]  /*1fd0*/  FMUL R26, R90, c[0x0][0x188] ;  /* 0x000062005a1a7a20 */ /* 0x000fe20000400000 */
[----:B------:R-:W-:Y:S01]  /*1fe0*/  ISETP.GT.U32.AND.EX P0, PT, R23, RZ, PT, P0 ;  /* 0x000000ff1700720c */ /* 0x000fe20003f04100 */
[----:B------:R-:W-:Y:S01]  /*1ff0*/  FMUL R104, R104, c[0x0][0x188] ;  /* 0x0000620068687a20 */ /* 0x000fe20000400000 */
[----:B------:R-:W-:Y:S01]  /*2000*/  FSEL R169, R47, -INF , !P1 ;  /* 0xff8000002fa97808 */ /* 0x000fe20004800000 */
[----:B------:R-:W-:Y:S01]  /*2010*/  IMAD.X R37, RZ, RZ, R8, P5 ;  /* 0x000000ffff257224 */ /* 0x000fe200028e0608 */
[----:B------:R-:W-:Y:S01]  /*2020*/  ISETP.GT.U32.AND.EX P6, PT, R23, RZ, PT, P6 ;  /* 0x000000ff1700720c */ /* 0x000fe20003fc4160 */
[----:B------:R-:W-:Y:S01]  /*2030*/  FMUL R130, R91, c[0x0][0x188] ;  /* 0x000062005b827a20 */ /* 0x000fe20000400000 */
[----:B------:R-:W-:Y:S01]  /*2040*/  ISETP.GT.U32.AND.EX P3, PT, R23, RZ, PT, P3 ;  /* 0x000000ff1700720c */ /* 0x000fe20003f64130 */
[----:B------:R-:W-:Y:S01]  /*2050*/  FMUL R23, R89, c[0x0][0x188] ;  /* 0x0000620059177a20 */ /* 0x000fe20000400000 */
[C---:B------:R-:W-:Y:S01]  /*2060*/  ISETP.GT.U32.AND P4, PT, R20.reuse, R17, PT ;  /* 0x000000111400720c */ /* 0x040fe20003f84070 */
[----:B------:R-:W-:Y:S01]  /*2070*/  HMMA.16816.F32.BF16 R88, R152, R144, RZ ;  /* 0x000000909858723c */ /* 0x000fe200000418ff */
[----:B------:R-:W-:Y:S01]  /*2080*/  ISETP.GT.U32.AND P1, PT, R20, R30, PT ;  /* 0x0000001e1400720c */ /* 0x000fe20003f24070 */
[----:B------:R-:W-:Y:S01]  /*2090*/  FMUL R106, R106, c[0x0][0x188] ;  /* 0x000062006a6a7a20 */ /* 0x000fe20000400000 */
[----:B------:R-:W-:-:S02]  /*20a0*/  FSEL R11, R11, -INF , !P2 ;  /* 0xff8000000b0b7808 */ /* 0x000fc40005000000 */
[----:B------:R-:W-:Y:S02]  /*20b0*/  FSEL R26, R26, -INF , !P0 ;  /* 0xff8000001a1a7808 */ /* 0x000fe40004000000 */
[C---:B------:R-:W-:Y:S02]  /*20c0*/  ISETP.GT.U32.AND P2, PT, R20.reuse, R29, PT ;  /* 0x0000001d1400720c */ /* 0x040fe40003f44070 */
[----:B------:R-:W-:Y:S02]  /*20d0*/  ISETP.GT.U32.AND P0, PT, R20, R28, PT ;  /* 0x0000001c1400720c */ /* 0x000fe40003f04070 */
[----:B------:R-:W-:Y:S02]  /*20e0*/  FSEL R139, R104, -INF , !P6 ;  /* 0xff800000688b7808 */ /* 0x000fe40007000000 */
[----:B------:R-:W-:Y:S02]  /*20f0*/  IADD3 R20, P6, R5, 0x18, RZ ;  /* 0x0000001805147810 */ /* 0x000fe40007fde0ff */
[----:B------:R-:W-:-:S02]  /*2100*/  ISETP.GT.U32.AND.EX P4, PT, R37, RZ, PT, P4 ;  /* 0x000000ff2500720c */ /* 0x000fc40003f84140 */
[----:B------:R-:W-:Y:S02]  /*2110*/  ISETP.GT.U32.AND.EX P1, PT, R37, RZ, PT, P1 ;  /* 0x000000ff2500720c */ /* 0x000fe40003f24110 */
[----:B------:R-:W-:Y:S02]  /*2120*/  FSEL R131, R106, -INF , !P3 ;  /* 0xff8000006a837808 */ /* 0x000fe40005800000 */
[----:B------:R-:W-:Y:S02]  /*2130*/  ISETP.GT.U32.AND P3, PT, R20, R30, PT ;  /* 0x0000001e1400720c */ /* 0x000fe40003f64070 */
[----:B------:R-:W-:Y:S02]  /*2140*/  FSEL R23, R23, -INF , !P4 ;  /* 0xff80000017177808 */ /* 0x000fe40006000000 */
[----:B------:R-:W-:Y:S02]  /*2150*/  FSEL R130, R130, -INF , !P1 ;  /* 0xff80000082827808 */ /* 0x000fe40004800000 */
[----:B------:R-:W-:Y:S01]  /*2160*/  IADD3.X R39, RZ, R8, RZ, P6, !PT ;  /* 0x00000008ff277210 */ /* 0x000fe200037fe4ff */
[----:B------:R-:W-:Y:S01]  /*2170*/  FMUL R137, R105, c[0x0][0x188] ;  /* 0x0000620069897a20 */ /* 0x000fe20000400000 */
[C---:B------:R-:W-:Y:S01]  /*2180*/  ISETP.GT.U32.AND P5, PT, R20.reuse, R17, PT ;  /* 0x000000111400720c */ /* 0x040fe20003fa4070 */
[----:B------:R-:W-:Y:S01]  /*2190*/  FMUL R129, R107, c[0x0][0x188] ;  /* 0x000062006b817a20 */ /* 0x000fe20000400000 */
[C---:B------:R-:W-:Y:S01]  /*21a0*/  ISETP.GT.U32.AND P4, PT, R20.reuse, R29, PT ;  /* 0x0000001d1400720c */ /* 0x040fe20003f84070 */
[----:B------:R-:W-:Y:S01]  /*21b0*/  HMMA.16816.F32.BF16 R116, R96, R54, R116 ;  /* 0x000000366074723c */ /* 0x000fe20000041874 */
[----:B------:R-:W-:-:S02]  /*21c0*/  ISETP.GT.U32.AND P1, PT, R20, R28, PT ;  /* 0x0000001c1400720c */ /* 0x000fc40003f24070 */
[C---:B------:R-:W-:Y:S02]  /*21d0*/  ISETP.GT.U32.AND.EX P2, PT, R37.reuse, RZ, PT, P2 ;  /* 0x000000ff2500720c */ /* 0x040fe40003f44120 */
[----:B------:R-:W-:Y:S01]  /*21e0*/  ISETP.GT.U32.AND.EX P0, PT, R37, RZ, PT, P0 ;  /* 0x000000ff2500720c */ /* 0x000fe20003f04100 */
[----:B------:R-:W-:Y:S01]  /*21f0*/  FMUL R37, R124, c[0x0][0x188] ;  /* 0x000062007c257a20 */ /* 0x000fe20000400000 */
[----:B------:R-:W-:Y:S01]  /*2200*/  IADD3 R20, P6, R5, 0x19, RZ ;  /* 0x0000001905147810 */ /* 0x000fe20007fde0ff */
[----:B------:R-:W-:Y:S01]  /*2210*/  FMUL R124, R126, c[0x0][0x188] ;  /* 0x000062007e7c7a20 */ /* 0x000fe20000400000 */
[C---:B------:R-:W-:Y:S01]  /*2220*/  ISETP.GT.U32.AND.EX P3, PT, R39.reuse, RZ, PT, P3 ;  /* 0x000000ff2700720c */ /* 0x040fe20003f64130 */
[----:B------:R-:W-:Y:S01]  /*2230*/  HMMA.16816.F32.BF16 R140, R96, R150, R140 ;  /* 0x00000096608c723c */ /* 0x000fe2000004188c */
[C---:B------:R-:W-:Y:S01]  /*2240*/  ISETP.GT.U32.AND.EX P5, PT, R39.reuse, RZ, PT, P5 ;  /* 0x000000ff2700720c */ /* 0x040fe20003fa4150 */
[----:B------:R-:W-:Y:S01]  /*2250*/  FMUL R56, R56, c[0x0][0x188] ;  /* 0x0000620038387a20 */ /* 0x000fe20000400000 */
[----:B------:R-:W-:-:S02]  /*2260*/  ISETP.GT.U32.AND.EX P4, PT, R39, RZ, PT, P4 ;  /* 0x000000ff2700720c */ /* 0x000fc40003f84140 */
[----:B------:R-:W-:Y:S01]  /*2270*/  ISETP.GT.U32.AND.EX P1, PT, R39, RZ, PT, P1 ;  /* 0x000000ff2700720c */ /* 0x000fe20003f24110 */
[----:B------:R-:W-:Y:S01]  /*2280*/  IMAD.X R39, RZ, RZ, R8, P6 ;  /* 0x000000ffff277224 */ /* 0x000fe200030e0608 */
[----:B------:R-:W-:Y:S02]  /*2290*/  FSEL R137, R137, -INF , !P2 ;  /* 0xff80000089897808 */ /* 0x000fe40005000000 */
[----:B------:R-:W-:Y:S02]  /*22a0*/  FSEL R129, R129, -INF , !P0 ;  /* 0xff80000081817808 */ /* 0x000fe40004000000 */
[C---:B------:R-:W-:Y:S02]  /*22b0*/  ISETP.GT.U32.AND P2, PT, R20.reuse, R17, PT ;  /* 0x000000111400720c */ /* 0x040fe40003f44070 */
[----:B------:R-:W-:Y:S02]  /*22c0*/  ISETP.GT.U32.AND P0, PT, R20, R30, PT ;  /* 0x0000001e1400720c */ /* 0x000fe40003f04070 */
[----:B------:R-:W-:Y:S01]  /*22d0*/  FSEL R124, R124, -INF , !P3 ;  /* 0xff8000007c7c7808 */ /* 0x000fe20005800000 */
[----:B------:R-:W-:Y:S01]  /*22e0*/  HMMA.16816.F32.BF16 R104, R96, R82, R132 ;  /* 0x000000526068723c */ /* 0x000fe20000041884 */
[----:B------:R-:W-:Y:S01]  /*22f0*/  ISETP.GT.U32.AND P3, PT, R20, R28, PT ;  /* 0x0000001c1400720c */ /* 0x000fe20003f64070 */
[----:B------:R-:W-:Y:S01]  /*2300*/  FMUL R58, R58, c[0x0][0x188] ;  /* 0x000062003a3a7a20 */ /* 0x000fe20000400000 */
[----:B------:R-:W-:Y:S01]  /*2310*/  FSEL R37, R37, -INF , !P5 ;  /* 0xff80000025257808 */ /* 0x000fe20006800000 */
[----:B------:R-:W-:Y:S01]  /*2320*/  FMUL R41, R125, c[0x0][0x188] ;  /* 0x000062007d297a20 */ /* 0x000fe20000400000 */
[----:B------:R-:W-:Y:S01]  /*2330*/  ISETP.GT.U32.AND P5, PT, R20, R29, PT ;  /* 0x0000001d1400720c */ /* 0x000fe20003fa4070 */
[----:B------:R-:W-:Y:S01]  /*2340*/  FMUL R59, R59, c[0x0][0x188] ;  /* 0x000062003b3b7a20 */ /* 0x000fe20000400000 */
[----:B------:R-:W-:Y:S01]  /*2350*/  FSEL R135, R56, -INF , !P4 ;  /* 0xff80000038877808 */ /* 0x000fe20006000000 */
[----:B------:R-:W-:Y:S01]  /*2360*/  FMUL R134, R127, c[0x0][0x188] ;  /* 0x000062007f867a20 */ /* 0x000fe20000400000 */
[----:B------:R-:W-:-:S02]  /*2370*/  ISETP.GT.U32.AND.EX P2, PT, R39, RZ, PT, P2 ;  /* 0x000000ff2700720c */ /* 0x000fc40003f44120 */
[----:B------:R-:W-:Y:S01]  /*2380*/  ISETP.GT.U32.AND.EX P0, PT, R39, RZ, PT, P0 ;  /* 0x000000ff2700720c */ /* 0x000fe20003f04100 */
[----:B------:R-:W-:Y:S01]  /*2390*/  FMUL R57, R57, c[0x0][0x188] ;  /* 0x0000620039397a20 */ /* 0x000fe20000400000 */
[----:B------:R-:W-:Y:S02]  /*23a0*/  IADD3 R20, P4, R5, 0x20, RZ ;  /* 0x0000002005147810 */ /* 0x000fe40007f9e0ff */
[C---:B------:R-:W-:Y:S02]  /*23b0*/  ISETP.GT.U32.AND.EX P3, PT, R39.reuse, RZ, PT, P3 ;  /* 0x000000ff2700720c */ /* 0x040fe40003f64130 */
[----:B------:R-:W-:Y:S01]  /*23c0*/  ISETP.GT.U32.AND.EX P5, PT, R39, RZ, PT, P5 ;  /* 0x000000ff2700720c */ /* 0x000fe20003fa4150 */
[----:B------:R-:W-:Y:S01]  /*23d0*/  HMMA.16816.F32.BF16 R88, R96, R146, R88 ;  /* 0x000000926058723c */ /* 0x000fe20000041858 */
[----:B------:R-:W-:Y:S02]  /*23e0*/  FSEL R127, R58, -INF , !P1 ;  /* 0xff8000003a7f7808 */ /* 0x000fe40004800000 */
[----:B------:R-:W-:-:S02]  /*23f0*/  FSEL R41, R41, -INF , !P2 ;  /* 0xff80000029297808 */ /* 0x000fc40005000000 */
[----:B------:R-:W-:Y:S02]  /*2400*/  FSEL R134, R134, -INF , !P0 ;  /* 0xff80000086867808 */ /* 0x000fe40004000000 */
[C---:B------:R-:W-:Y:S01]  /*2410*/  ISETP.GT.U32.AND P6, PT, R20.reuse, R17, PT ;  /* 0x000000111400720c */ /* 0x040fe20003fc4070 */
[----:B-1----:R-:W-:Y:S01]  /*2420*/  HMMA.16816.F32.BF16 R152, R152, R112, RZ ;  /* 0x000000709898723c */ /* 0x002fe200000418ff */
[C---:B------:R-:W-:Y:S02]  /*2430*/  ISETP.GT.U32.AND P1, PT, R20.reuse, R30, PT ;  /* 0x0000001e1400720c */ /* 0x040fe40003f24070 */
[C---:B------:R-:W-:Y:S02]  /*2440*/  ISETP.GT.U32.AND P2, PT, R20.reuse, R29, PT ;  /* 0x0000001d1400720c */ /* 0x040fe40003f44070 */
[----:B------:R-:W-:Y:S02]  /*2450*/  ISETP.GT.U32.AND P0, PT, R20, R28, PT ;  /* 0x0000001c1400720c */ /* 0x000fe40003f04070 */
[----:B------:R-:W-:-:S02]  /*2460*/  FSEL R125, R59, -INF , !P3 ;  /* 0xff8000003b7d7808 */ /* 0x000fc40005800000 */
[----:B------:R-:W-:Y:S02]  /*2470*/  IADD3 R20, P3, R5, 0x28, RZ ;  /* 0x0000002805147810 */ /* 0x000fe40007f7e0ff */
[----:B------:R-:W-:Y:S02]  /*2480*/  FSEL R133, R57, -INF , !P5 ;  /* 0xff80000039857808 */ /* 0x000fe40006800000 */
[----:B------:R-:W-:Y:S02]  /*2490*/  IADD3 R121, P5, R5, 0x21, RZ ;  /* 0x0000002105797810 */ /* 0x000fe40007fbe0ff */
[-C--:B------:R-:W-:Y:S02]  /*24a0*/  IADD3.X R39, RZ, R8.reuse, RZ, P3, !PT ;  /* 0x00000008ff277210 */ /* 0x080fe40001ffe4ff */
[-C--:B------:R-:W-:Y:S01]  /*24b0*/  ISETP.GT.U32.AND P3, PT, R20, R17.reuse, PT ;  /* 0x000000111400720c */ /* 0x080fe20003f64070 */
[----:B------:R-:W-:Y:S01]  /*24c0*/  IMAD.X R123, RZ, RZ, R8, P5 ;  /* 0x000000ffff7b7224 */ /* 0x000fe200028e0608 */
[----:B------:R-:W-:Y:S01]  /*24d0*/  IADD3.X R126, RZ, R8, RZ, P4, !PT ;  /* 0x00000008ff7e7210 */ /* 0x000fe200027fe4ff */
[----:B------:R-:W-:Y:S01]  /*24e0*/  FMUL R116, R116, c[0x0][0x188] ;  /* 0x0000620074747a20 */ /* 0x000fe20000400000 */
[----:B------:R-:W-:-:S02]  /*24f0*/  ISETP.GT.U32.AND P5, PT, R121, R17, PT ;  /* 0x000000117900720c */ /* 0x000fc40003fa4070 */
[----:B------:R-:W-:Y:S01]  /*2500*/  ISETP.GT.U32.AND.EX P3, PT, R39, RZ, PT, P3 ;  /* 0x000000ff2700720c */ /* 0x000fe20003f64130 */
[----:B------:R-:W-:Y:S01]  /*2510*/  FMUL R140, R140, c[0x0][0x188] ;  /* 0x000062008c8c7a20 */ /* 0x000fe20000400000 */
[----:B------:R-:W-:Y:S01]  /*2520*/  ISETP.GT.U32.AND.EX P6, PT, R126, RZ, PT, P6 ;  /* 0x000000ff7e00720c */ /* 0x000fe20003fc4160 */
[----:B------:R-:W-:Y:S01]  /*2530*/  FMUL R243, R141, c[0x0][0x188] ;  /* 0x000062008df37a20 */ /* 0x000fe20000400000 */
[----:B------:R-:W-:Y:S02]  /*2540*/  ISETP.GT.U32.AND.EX P5, PT, R123, RZ, PT, P5 ;  /* 0x000000ff7b00720c */ /* 0x000fe40003fa4150 */
[----:B------:R-:W-:Y:S02]  /*2550*/  FSEL R237, R116, -INF , !P3 ;  /* 0xff80000074ed7808 */ /* 0x000fe40005800000 */
[----:B------:R-:W-:Y:S02]  /*2560*/  IADD3 R132, P3, R5, 0x31, RZ ;  /* 0x0000003105847810 */ /* 0x000fe40007f7e0ff */
[----:B------:R-:W-:-:S02]  /*2570*/  FSEL R249, R140, -INF , !P6 ;  /* 0xff8000008cf97808 */ /* 0x000fc40007000000 */
[----:B------:R-:W-:Y:S02]  /*2580*/  FSEL R243, R243, -INF , !P5 ;  /* 0xff800000f3f37808 */ /* 0x000fe40006800000 */
[----:B------:R-:W-:Y:S01]  /*2590*/  IADD3 R140, P5, R5, 0x30, RZ ;  /* 0x00000030058c7810 */ /* 0x000fe20007fbe0ff */
[----:B------:R-:W-:Y:S01]  /*25a0*/  IMAD.X R45, RZ, RZ, R8, P3 ;  /* 0x000000ffff2d7224 */ /* 0x000fe200018e0608 */
[-C--:B------:R-:W-:Y:S02]  /*25b0*/  ISETP.GT.U32.AND P3, PT, R132, R17.reuse, PT ;  /* 0x000000118400720c */ /* 0x080fe40003f64070 */
[----:B------:R-:W-:Y:S01]  /*25c0*/  IADD3.X R43, RZ, R8, RZ, P5, !PT ;  /* 0x00000008ff2b7210 */ /* 0x000fe20002ffe4ff */
[----:B------:R-:W-:Y:S01]  /*25d0*/  FMUL R89, R89, c[0x0][0x188] ;  /* 0x0000620059597a20 */ /* 0x000fe20000400000 */
[----:B------:R-:W-:Y:S01]  /*25e0*/  ISETP.GT.U32.AND P5, PT, R140, R17, PT ;  /* 0x000000118c00720c */ /* 0x000fe20003fa4070 */
[----:B------:R-:W-:Y:S01]  /*25f0*/  HMMA.16816.F32.BF16 R96, R96, R114, R152 ;  /* 0x000000726060723c */ /* 0x000fe20000041898 */
[----:B------:R-:W-:Y:S01]  /*2600*/  IADD3 R141, P6, R5, 0x29, RZ ;  /* 0x00000029058d7810 */ /* 0x000fe20007fde0ff */
[----:B------:R-:W-:Y:S01]  /*2610*/  FMUL R88, R88, c[0x0][0x188] ;  /* 0x0000620058587a20 */ /* 0x000fe20000400000 */
[----:B------:R-:W-:-:S02]  /*2620*/  ISETP.GT.U32.AND.EX P3, PT, R45, RZ, PT, P3 ;  /* 0x000000ff2d00720c */ /* 0x000fc40003f64130 */
[----:B------:R-:W-:Y:S01]  /*2630*/  ISETP.GT.U32.AND.EX P5, PT, R43, RZ, PT, P5 ;  /* 0x000000ff2b00720c */ /* 0x000fe20003fa4150 */
[----:B------:R-:W-:Y:S01]  /*2640*/  IMAD.X R42, RZ, RZ, R8, P6 ;  /* 0x000000ffff2a7224 */ /* 0x000fe200030e0608 */
[----:B------:R-:W-:Y:S02]  /*2650*/  FSEL R235, R89, -INF , !P3 ;  /* 0xff80000059eb7808 */ /* 0x000fe40005800000 */
[-C--:B------:R-:W-:Y:S02]  /*2660*/  ISETP.GT.U32.AND P6, PT, R141, R17.reuse, PT ;  /* 0x000000118d00720c */ /* 0x080fe40003fc4070 */
[----:B------:R-:W-:Y:S02]  /*2670*/  IADD3 R170, P3, R5, 0x8, RZ ;  /* 0x0000000805aa7810 */ /* 0x000fe40007f7e0ff */
[----:B------:R-:W-:Y:S01]  /*2680*/  FSEL R241, R88, -INF , !P5 ;  /* 0xff80000058f17808 */ /* 0x000fe20006800000 */
[----:B------:R-:W-:Y:S01]  /*2690*/  FMUL R117, R117, c[0x0][0x188] ;  /* 0x0000620075757a20 */ /* 0x000fe20000400000 */
[----:B------:R-:W-:-:S02]  /*26a0*/  ISETP.GT.U32.AND P4, PT, R5, R17, PT ;  /* 0x000000110500720c */ /* 0x000fc40003f84070 */
[-C--:B------:R-:W-:Y:S01]  /*26b0*/  ISETP.GE.U32.AND P5, PT, R5, R17.reuse, PT ;  /* 0x000000110500720c */ /* 0x080fe20003fa6070 */
[C---:B------:R-:W-:Y:S01]  /*26c0*/  HMMA.16816.F32.BF16 R156, R48.reuse, R52, RZ ;  /* 0x00000034309c723c */ /* 0x040fe200000418ff */
[----:B------:R-:W-:Y:S01]  /*26d0*/  ISETP.GT.U32.AND.EX P6, PT, R42, RZ, PT, P6 ;  /* 0x000000ff2a00720c */ /* 0x000fe20003fc4160 */
[----:B------:R-:W-:Y:S01]  /*26e0*/  IMAD.X R232, RZ, RZ, R8, P3 ;  /* 0x000000ffffe87224 */ /* 0x000fe200018e0608 */
[----:B------:R-:W-:Y:S01]  /*26f0*/  ISETP.GT.U32.AND P3, PT, R170, R17, PT ;  /* 0x00000011aa00720c */ /* 0x000fe20003f64070 */
[----:B------:R-:W-:Y:S01]  /*2700*/  FMUL R105, R105, c[0x0][0x188] ;  /* 0x0000620069697a20 */ /* 0x000fe20000400000 */
[----:B------:R-:W-:Y:S02]  /*2710*/  ISETP.GT.U32.AND.EX P4, PT, R8, RZ, PT, P4 ;  /* 0x000000ff0800720c */ /* 0x000fe40003f84140 */
[----:B------:R-:W-:Y:S01]  /*2720*/  FMUL R52, R104, c[0x0][0x188] ;  /* 0x0000620068347a20 */ /* 0x000fe20000400000 */
[----:B------:R-:W-:Y:S01]  /*2730*/  ISETP.GE.U32.AND.EX P5, PT, R8, RZ, PT, P5 ;  /* 0x000000ff0800720c */ /* 0x000fe20003fa6150 */
[----:B------:R-:W-:Y:S01]  /*2740*/  HMMA.16816.F32.BF16 R56, R48, R144, RZ ;  /* 0x000000903038723c */ /* 0x000fe200000418ff */
[----:B------:R-:W-:Y:S01]  /*2750*/  FSEL R247, R117, -INF , !P6 ;  /* 0xff80000075f77808 */ /* 0x000fe20007000000 */
[----:B------:R-:W-:Y:S01]  /*2760*/  FMUL R117, R120, c[0x0][0x188] ;  /* 0x0000620078757a20 */ /* 0x000fe20000400000 */
[----:B------:R-:W-:-:S02]  /*2770*/  ISETP.GT.U32.AND.EX P3, PT, R232, RZ, PT, P3 ;  /* 0x000000ffe800720c */ /* 0x000fc40003f64130 */
[----:B------:R-:W-:Y:S02]  /*2780*/  FSEL R104, R105, -INF , !P5 ;  /* 0xff80000069687808 */ /* 0x000fe40006800000 */
[----:B------:R-:W-:Y:S02]  /*2790*/  FSEL R145, R52, -INF , !P4 ;  /* 0xff80000034917808 */ /* 0x000fe40006000000 */
[----:B------:R-:W-:Y:S01]  /*27a0*/  IADD3 R168, P6, R5, 0x38, RZ ;  /* 0x0000003805a87810 */ /* 0x000fe20007fde0ff */
[----:B------:R-:W-:Y:S01]  /*27b0*/  HMMA.16816.F32.BF16 R160, R48, R80, RZ ;  /* 0x0000005030a0723c */ /* 0x000fe200000418ff */
[----:B------:R-:W-:Y:S02]  /*27c0*/  FSEL R117, R117, -INF , !P3 ;  /* 0xff80000075757808 */ /* 0x000fe40005800000 */
[----:B------:R-:W-:Y:S02]  /*27d0*/  FMNMX R52, R145, R104, !PT ;  /* 0x0000006891347209 */ /* 0x000fe40007800000 */
[----:B------:R-:W-:-:S02]  /*27e0*/  IADD3.X R47, RZ, R8, RZ, P6, !PT ;  /* 0x00000008ff2f7210 */ /* 0x000fc400037fe4ff */
[----:B------:R-:W-:Y:S01]  /*27f0*/  ISETP.GT.U32.AND P6, PT, R168, R17, PT ;  /* 0x00000011a800720c */ /* 0x000fe20003fc4070 */
[----:B------:R-:W-:Y:S01]  /*2800*/  FMUL R96, R96, c[0x0][0x188] ;  /* 0x0000620060607a20 */ /* 0x000fe20000400000 */
[----:B------:R-:W-:Y:S01]  /*2810*/  FMNMX R52, R117, R52, !PT ;  /* 0x0000003475347209 */ /* 0x000fe20007800000 */
[----:B------:R-:W-:Y:S01]  /*2820*/  HMMA.16816.F32.BF16 R152, R48, R148, RZ ;  /* 0x000000943098723c */ /* 0x000fe200000418ff */
[----:B------:R-:W-:Y:S02]  /*2830*/  ISETP.GT.U32.AND.EX P6, PT, R47, RZ, PT, P6 ;  /* 0x000000ff2f00720c */ /* 0x000fe40003fc4160 */
[----:B------:R-:W-:Y:S02]  /*2840*/  FMNMX R52, R9, R52, !PT ;  /* 0x0000003409347209 */ /* 0x000fe40007800000 */
[----:B------:R-:W-:Y:S02]  /*2850*/  FSEL R236, R96, -INF , !P6 ;  /* 0xff80000060ec7808 */ /* 0x000fe40007000000 */
[----:B------:R-:W-:-:S02]  /*2860*/  IADD3 R234, P6, R5, 0x39, RZ ;  /* 0x0000003905ea7810 */ /* 0x000fc40007fde0ff */
[----:B------:R-:W-:Y:S02]  /*2870*/  FMNMX R52, R11, R52, !PT ;  /* 0x000000340b347209 */ /* 0x000fe40007800000 */
[----:B------:R-:W-:Y:S02]  /*2880*/  IADD3.X R148, RZ, R8, RZ, P6, !PT ;  /* 0x00000008ff947210 */ /* 0x000fe400037fe4ff */
[----:B------:R-:W-:Y:S02]  /*2890*/  ISETP.GT.U32.AND P6, PT, R234, R17, PT ;  /* 0x00000011ea00720c */ /* 0x000fe40003fc4070 */
[----:B------:R-:W-:Y:S01]  /*28a0*/  FMNMX R52, R23, R52, !PT ;  /* 0x0000003417347209 */ /* 0x000fe20007800000 */
[----:B------:R-:W-:Y:S01]  /*28b0*/  FMUL R97, R97, c[0x0][0x188] ;  /* 0x0000620061617a20 */ /* 0x000fe20000400000 */
[----:B------:R-:W-:Y:S01]  /*28c0*/  HMMA.16816.F32.BF16 R48, R48, R112, RZ ;  /* 0x000000703030723c */ /* 0x000fe200000418ff */
[----:B------:R-:W-:Y:S02]  /*28d0*/  ISETP.GT.U32.AND.EX P6, PT, R148, RZ, PT, P6 ;  /* 0x000000ff9400720c */ /* 0x000fe40003fc4160 */
[----:B------:R-:W-:Y:S01]  /*28e0*/  FMNMX R52, R37, R52, !PT ;  /* 0x0000003425347209 */ /* 0x000fe20007800000 */
[----:B------:R-:W-:-:S04]  /*28f0*/  IMAD.WIDE R238, R21, 0x2, R198 ;  /* 0x0000000215ee7825 */ /* 0x000fc800078e02c6 */
[----:B------:R-:W-:Y:S01]  /*2900*/  IMAD.WIDE R112, R21, 0x2, R194 ;  /* 0x0000000215707825 */ /* 0x000fe200078e02c2 */
[----:B------:R-:W-:Y:S01]  /*2910*/  HMMA.16816.F32.BF16 R80, R108, R82, R160 ;  /* 0x000000526c50723c */ /* 0x000fe200000418a0 */
[----:B------:R-:W-:Y:S01]  /*2920*/  FSEL R105, R97, -INF , !P6 ;  /* 0xff80000061697808 */ /* 0x000fe20007000000 */
[----:B------:R0:W2:Y:S01]  /*2930*/  LDG.E.U16 R89, [R238.64] ;  /* 0x00000006ee597981 */ /* 0x0000a2000c1e1500 */
[----:B------:R-:W-:Y:S01]  /*2940*/  FMNMX R96, R41, R52, !PT ;  /* 0x0000003429607209 */ /* 0x000fe20007800000 */
[C---:B------:R-:W-:Y:S02]  /*2950*/  IMAD.WIDE R244, R21.reuse, 0x2, R192 ;  /* 0x0000000215f47825 */ /* 0x040fe400078e02c0 */
[----:B------:R1:W3:Y:S02]  /*2960*/  LDG.E.U16 R97, [R112.64] ;  /* 0x0000000670617981 */ /* 0x0002e4000c1e1500 */
[----:B------:R-:W-:Y:S01]  /*2970*/  IMAD.WIDE R160, R21, 0x2, R190 ;  /* 0x0000000215a07825 */ /* 0x000fe200078e02be */
[----:B------:R-:W-:-:S03]  /*2980*/  ISETP.GT.U32.AND P3, PT, R121, R30, PT ;  /* 0x0000001e7900720c */ /* 0x000fc60003f64070 */
[----:B------:R-:W-:Y:S01]  /*2990*/  IMAD.WIDE R52, R21, 0x2, R188 ;  /* 0x0000000215347825 */ /* 0x000fe200078e02bc */
[C---:B------:R-:W-:Y:S01]  /*29a0*/  ISETP.GT.U32.AND P5, PT, R121.reuse, R29, PT ;  /* 0x0000001d7900720c */ /* 0x040fe20003fa4070 */
[----:B0-----:R0:W4:Y:S01]  /*29b0*/  LDG.E.U16 R239, [R160.64] ;  /* 0x00000006a0ef7981 */ /* 0x001122000c1e1500 */
[----:B------:R-:W-:Y:S01]  /*29c0*/  ISETP.GT.U32.AND P6, PT, R121, R28, PT ;  /* 0x0000001c7900720c */ /* 0x000fe20003fc4070 */
[----:B------:R-:W-:Y:S01]  /*29d0*/  IMAD.WIDE R162, R21, 0x2, R186 ;  /* 0x0000000215a27825 */ /* 0x000fe200078e02ba */
[----:B------:R-:W-:Y:S01]  /*29e0*/  FMNMX R116, R249, R96, !PT ;  /* 0x00000060f9747209 */ /* 0x000fe20007800000 */
[----:B------:R5:W2:Y:S02]  /*29f0*/  LDG.E.U16 R136, [R52.64] ;  /* 0x0000000634887981 */ /* 0x000aa4000c1e1500 */
[C---:B-1----:R-:W-:Y:S01]  /*2a00*/  IMAD.WIDE R112, R21.reuse, 0x2, R182 ;  /* 0x0000000215707825 */ /* 0x042fe200078e02b6 */
[----:B------:R-:W-:Y:S01]  /*2a10*/  HMMA.16816.F32.BF16 R152, R108, R150, R152 ;  /* 0x000000966c98723c */ /* 0x000fe20000041898 */
[----:B------:R1:W2:Y:S02]  /*2a20*/  LDG.E.U16 R96, [R244.64] ;  /* 0x00000006f4607981 */ /* 0x0002a4000c1e1500 */
[----:B------:R-:W-:-:S02]  /*2a30*/  IMAD.WIDE R120, R21, 0x2, R196 ;  /* 0x0000000215787825 */ /* 0x000fc400078e02c4 */
[----:B------:R1:W2:Y:S02]  /*2a40*/  LDG.E.U16 R251, [R112.64] ;  /* 0x0000000670fb7981 */ /* 0x0002a4000c1e1500 */
[C---:B0-----:R-:W-:Y:S01]  /*2a50*/  IMAD.WIDE R160, R21.reuse, 0x2, R174 ;  /* 0x0000000215a07825 */ /* 0x041fe200078e02ae */
[C---:B-----5:R-:W-:Y:S01]  /*2a60*/  HMMA.16816.F32.BF16 R52, R108.reuse, R54, R156 ;  /* 0x000000366c34723c */ /* 0x060fe2000004189c */
[----:B------:R0:W5:Y:S02]  /*2a70*/  LDG.E.U16 R88, [R120.64] ;  /* 0x0000000678587981 */ /* 0x000164000c1e1500 */
[C---:B------:R-:W-:Y:S02]  /*2a80*/  IMAD.WIDE R150, R21.reuse, 0x2, R180 ;  /* 0x0000000215967825 */ /* 0x040fe400078e02b4 */
[----:B-1----:R1:W2:Y:S02]  /*2a90*/  LDG.E.U16 R245, [R162.64] ;  /* 0x00000006a2f57981 */ /* 0x0022a4000c1e1500 */
[C---:B------:R-:W-:Y:S01]  /*2aa0*/  IMAD.WIDE R158, R21.reuse, 0x2, R178 ;  /* 0x00000002159e7825 */ /* 0x040fe200078e02b2 */
[----:B------:R-:W-:Y:S01]  /*2ab0*/  HMMA.16816.F32.BF16 R56, R108, R146, R56 ;  /* 0x000000926c38723c */ /* 0x000fe20000041838 */
[----:B------:R0:W2:Y:S02]  /*2ac0*/  LDG.E.U16 R160, [R160.64] ;  /* 0x00000006a0a07981 */ /* 0x0000a4000c1e1500 */
[----:B------:R-:W-:-:S02]  /*2ad0*/  IMAD.WIDE R112, R21, 0x2, R172 ;  /* 0x0000000215707825 */ /* 0x000fc400078e02ac */
[----:B------:R0:W2:Y:S02]  /*2ae0*/  LDG.E.U16 R150, [R150.64] ;  /* 0x0000000696967981 */ /* 0x0000a4000c1e1500 */
[C---:B-1----:R-:W-:Y:S02]  /*2af0*/  IMAD.WIDE R162, R21.reuse, 0x2, R166 ;  /* 0x0000000215a27825 */ /* 0x042fe400078e02a6 */
[----:B------:R1:W2:Y:S02]  /*2b00*/  LDG.E.U16 R238, [R112.64] ;  /* 0x0000000670ee7981 */ /* 0x0002a4000c1e1500 */
[C---:B------:R-:W-:Y:S02]  /*2b10*/  IMAD.WIDE R156, R21.reuse, 0x2, R176 ;  /* 0x00000002159c7825 */ /* 0x040fe400078e02b0 */
[----:B------:R1:W2:Y:S02]  /*2b20*/  LDG.E.U16 R158, [R158.64] ;  /* 0x000000069e9e7981 */ /* 0x0002a4000c1e1500 */
[----:B------:R-:W-:-:S02]  /*2b30*/  IMAD.WIDE R146, R21, 0x2, R164 ;  /* 0x0000000215927825 */ /* 0x000fc400078e02a4 */
[----:B------:R1:W2:Y:S02]  /*2b40*/  LDG.E.U16 R162, [R162.64] ;  /* 0x00000006a2a27981 */ /* 0x0002a4000c1e1500 */
[----:B0-----:R-:W-:Y:S02]  /*2b50*/  IMAD.WIDE R120, R21, 0x2, R184 ;  /* 0x0000000215787825 */ /* 0x001fe400078e02b8 */
[----:B------:R0:W2:Y:S04]  /*2b60*/  LDG.E.U16 R156, [R156.64] ;  /* 0x000000069c9c7981 */ /* 0x0000a8000c1e1500 */
[----:B------:R0:W2:Y:S04]  /*2b70*/  LDG.E.U16 R144, [R120.64] ;  /* 0x0000000678907981 */ /* 0x0000a8000c1e1500 */
[----:B------:R0:W2:Y:S01]  /*2b80*/  LDG.E.U16 R146, [R146.64] ;  /* 0x0000000692927981 */ /* 0x0000a2000c1e1500 */
[----:B------:R-:W-:-:S02]  /*2b90*/  FMNMX R116, R243, R116, !PT ;  /* 0x00000074f3747209 */ /* 0x000fc40007800000 */
[C---:B------:R-:W-:Y:S02]  /*2ba0*/  ISETP.GT.U32.AND.EX P3, PT, R123.reuse, RZ, PT, P3 ;  /* 0x000000ff7b00720c */ /* 0x040fe40003f64130 */
[C---:B------:R-:W-:Y:S02]  /*2bb0*/  ISETP.GT.U32.AND.EX P5, PT, R123.reuse, RZ, PT, P5 ;  /* 0x000000ff7b00720c */ /* 0x040fe40003fa4150 */
[----:B------:R-:W-:Y:S02]  /*2bc0*/  ISETP.GT.U32.AND.EX P6, PT, R123, RZ, PT, P6 ;  /* 0x000000ff7b00720c */ /* 0x000fe40003fc4160 */
[----:B------:R-:W-:Y:S01]  /*2bd0*/  ISETP.GT.U32.AND.EX P0, PT, R126, RZ, PT, P0 ;  /* 0x000000ff7e00720c */ /* 0x000fe20003f04100 */
[----:B------:R-:W-:Y:S01]  /*2be0*/  FMUL R142, R142, c[0x0][0x188] ;  /* 0x000062008e8e7a20 */ /* 0x000fe20000400000 */
[----:B------:R-:W-:Y:S01]  /*2bf0*/  FMNMX R116, R237, R116, !PT ;  /* 0x00000074ed747209 */ /* 0x000fe20007800000 */
[----:B------:R-:W-:Y:S01]  /*2c00*/  FMUL R152, R152, c[0x0][0x188] ;  /* 0x0000620098987a20 */ /* 0x000fe20000400000 */
[----:B------:R-:W-:Y:S01]  /*2c10*/  ISETP.GT.U32.AND.EX P1, PT, R126, RZ, PT, P1 ;  /* 0x000000ff7e00720c */ /* 0x000fe20003f24110 */
[----:B------:R-:W-:Y:S01]  /*2c20*/  FMUL R153, R153, c[0x0][0x188] ;  /* 0x0000620099997a20 */ /* 0x000fe20000400000 */
[----:B------:R-:W-:Y:S01]  /*2c30*/  FMNMX R116, R247, R116, !PT ;  /* 0x00000074f7747209 */ /* 0x000fe20007800000 */
[----:B------:R-:W-:Y:S01]  /*2c40*/  FMUL R118, R118, c[0x0][0x188] ;  /* 0x0000620076767a20 */ /* 0x000fe20000400000 */
[----:B------:R-:W-:Y:S01]  /*2c50*/  ISETP.GT.U32.AND.EX P2, PT, R126, RZ, PT, P2 ;  /* 0x000000ff7e00720c */ /* 0x000fe20003f44120 */
[----:B------:R-:W-:Y:S01]  /*2c60*/  FMUL R155, R155, c[0x0][0x188] ;  /* 0x000062009b9b7a20 */ /* 0x000fe20000400000 */
[----:B------:R-:W-:Y:S01]  /*2c70*/  FMNMX R116, R241, R116, !PT ;  /* 0x00000074f1747209 */ /* 0x000fe20007800000 */
[----:B------:R-:W-:-:S02]  /*2c80*/  FMUL R106, R106, c[0x0][0x188] ;  /* 0x000062006a6a7a20 */ /* 0x000fc40000400000 */
[----:B------:R-:W-:Y:S01]  /*2c90*/  FMUL R107, R107, c[0x0][0x188] ;  /* 0x000062006b6b7a20 */ /* 0x000fe20000400000 */
[----:B------:R-:W-:Y:S01]  /*2ca0*/  FMNMX R123, R235, R116, !PT ;  /* 0x00000074eb7b7209 */ /* 0x000fe20007800000 */
[----:B------:R-:W-:Y:S02]  /*2cb0*/  FMUL R52, R52, c[0x0][0x188] ;  /* 0x0000620034347a20 */ /* 0x000fe40000400000 */
[----:B------:R-:W-:Y:S01]  /*2cc0*/  FMUL R143, R143, c[0x0][0x188] ;  /* 0x000062008f8f7a20 */ /* 0x000fe20000400000 */
[----:B------:R-:W-:Y:S01]  /*2cd0*/  FMNMX R116, R236, R123, !PT ;  /* 0x0000007bec747209 */ /* 0x000fe20007800000 */
[----:B------:R-:W-:Y:S01]  /*2ce0*/  FMUL R119, R119, c[0x0][0x188] ;  /* 0x0000620077777a20 */ /* 0x000fe20000400000 */
[----:B------:R-:W-:Y:S01]  /*2cf0*/  HMMA.16816.F32.BF16 R48, R108, R114, R48 ;  /* 0x000000726c30723c */ /* 0x000fe20000041830 */
[----:B------:R-:W-:Y:S01]  /*2d00*/  FMUL R53, R53, c[0x0][0x188] ;  /* 0x0000620035357a20 */ /* 0x000fe20000400000 */
[----:B------:R-:W-:Y:S01]  /*2d10*/  FMNMX R116, R105, R116, !PT ;  /* 0x0000007469747209 */ /* 0x000fe20007800000 */
[----:B------:R-:W-:Y:S01]  /*2d20*/  FMUL R122, R122, c[0x0][0x188] ;  /* 0x000062007a7a7a20 */ /* 0x000fe20000400000 */
[----:B------:R-:W-:Y:S06]  /*2d30*/  BAR.SYNC.DEFER_BLOCKING 0x0 ;  /* 0x0000000000007b1d */ /* 0x000fec0000010000 */
[----:B0-----:R-:W0:Y:S01]  /*2d40*/  SHFL.BFLY PT, R121, R116, 0x2, 0x1f ;  /* 0x0c401f0074797f89 */ /* 0x001e2200000e0000 */
[----:B------:R-:W-:-:S05]  /*2d50*/  FMUL R123, R154, c[0x0][0x188] ;  /* 0x000062009a7b7a20 */ /* 0x000fca0000400000 */
[----:B------:R-:W-:Y:S02]  /*2d60*/  FSEL R123, R123, -INF , !P0 ;  /* 0xff8000007b7b7808 */ /* 0x000fe40004000000 */
[-C--:B------:R-:W-:Y:S02]  /*2d70*/  ISETP.GT.U32.AND P0, PT, R20, R30.reuse, PT ;  /* 0x0000001e1400720c */ /* 0x080fe40003f04070 */
[----:B-1----:R-:W-:Y:S02]  /*2d80*/  FSEL R112, R142, -INF , !P1 ;  /* 0xff8000008e707808 */ /* 0x002fe40004800000 */
[----:B------:R-:W-:Y:S02]  /*2d90*/  ISETP.GT.U32.AND.EX P0, PT, R39, RZ, PT, P0 ;  /* 0x000000ff2700720c */ /* 0x000fe40003f04100 */
[----:B------:R-:W-:Y:S02]  /*2da0*/  FSEL R159, R152, -INF , !P2 ;  /* 0xff800000989f7808 */ /* 0x000fe40005000000 */
[----:B------:R-:W-:-:S02]  /*2db0*/  ISETP.GT.U32.AND P1, PT, R5, R30, PT ;  /* 0x0000001e0500720c */ /* 0x000fc40003f24070 */
[----:B------:R-:W-:Y:S02]  /*2dc0*/  ISETP.GE.U32.AND P2, PT, R5, R30, PT ;  /* 0x0000001e0500720c */ /* 0x000fe40003f46070 */
[----:B------:R-:W-:Y:S02]  /*2dd0*/  FSEL R157, R153, -INF , !P5 ;  /* 0xff800000999d7808 */ /* 0x000fe40006800000 */
[----:B------:R-:W-:Y:S02]  /*2de0*/  ISETP.GT.U32.AND P5, PT, R20, R29, PT ;  /* 0x0000001d1400720c */ /* 0x000fe40003fa4070 */
[----:B0-----:R-:W-:Y:S02]  /*2df0*/  FMNMX R116, R116, R121, !PT ;  /* 0x0000007974747209 */ /* 0x001fe40007800000 */
[----:B------:R-:W-:Y:S02]  /*2e00*/  FSEL R121, R155, -INF , !P6 ;  /* 0xff8000009b797808 */ /* 0x000fe40007000000 */
[----:B------:R-:W-:-:S02]  /*2e10*/  FSEL R142, R118, -INF , !P0 ;  /* 0xff800000768e7808 */ /* 0x000fc40004000000 */
[C---:B------:R-:W-:Y:S02]  /*2e20*/  ISETP.GT.U32.AND P6, PT, R141.reuse, R30, PT ;  /* 0x0000001e8d00720c */ /* 0x040fe40003fc4070 */
[----:B------:R-:W-:Y:S02]  /*2e30*/  ISETP.GT.U32.AND P0, PT, R141, R29, PT ;  /* 0x0000001d8d00720c */ /* 0x000fe40003f04070 */
[C---:B------:R-:W-:Y:S02]  /*2e40*/  ISETP.GT.U32.AND.EX P1, PT, R8.reuse, RZ, PT, P1 ;  /* 0x000000ff0800720c */ /* 0x040fe40003f24110 */
[----:B------:R-:W-:Y:S02]  /*2e50*/  ISETP.GE.U32.AND.EX P2, PT, R8, RZ, PT, P2 ;  /* 0x000000ff0800720c */ /* 0x000fe40003f46120 */
[----:B------:R-:W-:Y:S02]  /*2e60*/  ISETP.GT.U32.AND.EX P5, PT, R39, RZ, PT, P5 ;  /* 0x000000ff2700720c */ /* 0x000fe40003fa4150 */
[----:B------:R-:W-:-:S02]  /*2e70*/  ISETP.GT.U32.AND.EX P6, PT, R42, RZ, PT, P6 ;  /* 0x000000ff2a00720c */ /* 0x000fc40003fc4160 */
[----:B------:R-:W-:Y:S02]  /*2e80*/  ISETP.GT.U32.AND.EX P0, PT, R42, RZ, PT, P0 ;  /* 0x000000ff2a00720c */ /* 0x000fe40003f04100 */
[----:B------:R-:W-:Y:S02]  /*2e90*/  FSEL R108, R106, -INF , !P1 ;  /* 0xff8000006a6c7808 */ /* 0x000fe40004800000 */
[----:B------:R-:W-:Y:S02]  /*2ea0*/  FSEL R107, R107, -INF , !P2 ;  /* 0xff8000006b6b7808 */ /* 0x000fe40005000000 */
[----:B------:R-:W-:Y:S02]  /*2eb0*/  FSEL R153, R52, -INF , !P5 ;  /* 0xff80000034997808 */ /* 0x000fe40006800000 */
[----:B------:R-:W-:Y:S02]  /*2ec0*/  FSEL R152, R143, -INF , !P3 ;  /* 0xff8000008f987808 */ /* 0x000fe40005800000 */
[----:B------:R-:W-:-:S02]  /*2ed0*/  FSEL R52, R119, -INF , !P6 ;  /* 0xff80000077347808 */ /* 0x000fc40007000000 */
[----:B------:R-:W-:Y:S02]  /*2ee0*/  FSEL R149, R53, -INF , !P0 ;  /* 0xff80000035957808 */ /* 0x000fe40004000000 */
[CC--:B------:R-:W-:Y:S02]  /*2ef0*/  ISETP.GT.U32.AND P3, PT, R5.reuse, R29.reuse, PT ;  /* 0x0000001d0500720c */ /* 0x0c0fe40003f64070 */
[C---:B------:R-:W-:Y:S02]  /*2f00*/  ISETP.GE.U32.AND P5, PT, R5.reuse, R29, PT ;  /* 0x0000001d0500720c */ /* 0x040fe40003fa6070 */
[CC--:B------:R-:W-:Y:S02]  /*2f10*/  ISETP.GT.U32.AND P6, PT, R5.reuse, R28.reuse, PT ;  /* 0x0000001c0500720c */ /* 0x0c0fe40003fc4070 */
[----:B------:R-:W-:Y:S01]  /*2f20*/  ISETP.GE.U32.AND P0, PT, R5, R28, PT ;  /* 0x0000001c0500720c */ /* 0x000fe20003f06070 */
[----:B------:R-:W0:Y:S01]  /*2f30*/  SHFL.BFLY PT, R113, R116, 0x1, 0x1f ;  /* 0x0c201f0074717f89 */ /* 0x000e2200000e0000 */
[----:B------:R-:W-:-:S02]  /*2f40*/  FSEL R118, R122, -INF , !P4 ;  /* 0xff8000007a767808 */ /* 0x000fc40006000000 */
[----:B------:R-:W-:-:S04]  /*2f50*/  FMNMX R5, R108, R107, !PT ;  /* 0x0000006b6c057209 */ /* 0x000fc80007800000 */
[----:B------:R-:W-:-:S04]  /*2f60*/  FMNMX R5, R118, R5, !PT ;  /* 0x0000000576057209 */ /* 0x000fc80007800000 */
[----:B------:R-:W-:-:S04]  /*2f70*/  FMNMX R5, R24, R5, !PT ;  /* 0x0000000518057209 */ /* 0x000fc80007800000 */
[----:B------:R-:W-:-:S04]  /*2f80*/  FMNMX R5, R26, R5, !PT ;  /* 0x000000051a057209 */ /* 0x000fc80007800000 */
[----:B------:R-:W-:Y:S02]  /*2f90*/  FMNMX R5, R130, R5, !PT ;  /* 0x0000000582057209 */ /* 0x000fe40007800000 */
[----:B------:R-:W-:Y:S02]  /*2fa0*/  ISETP.GT.U32.AND P1, PT, R140, R30, PT ;  /* 0x0000001e8c00720c */ /* 0x000fe40003f24070 */
[----:B------:R-:W-:Y:S01]  /*2fb0*/  FMNMX R5, R124, R5, !PT ;  /* 0x000000057c057209 */ /* 0x000fe20007800000 */
[----:B------:R-:W-:Y:S01]  /*2fc0*/  FMUL R90, R90, c[0x0][0x188] ;  /* 0x000062005a5a7a20 */ /* 0x000fe20000400000 */
[----:B------:R-:W-:Y:S02]  /*2fd0*/  ISETP.GT.U32.AND P4, PT, R20, R28, PT ;  /* 0x0000001c1400720c */ /* 0x000fe40003f84070 */
[----:B------:R-:W-:Y:S02]  /*2fe0*/  FMNMX R5, R134, R5, !PT ;  /* 0x0000000586057209 */ /* 0x000fe40007800000 */
[----:B0-----:R-:W-:-:S02]  /*2ff0*/  FMNMX R20, R116, R113, !PT ;  /* 0x0000007174147209 */ /* 0x001fc40007800000 */
[C---:B------:R-:W-:Y:S02]  /*3000*/  ISETP.GT.U32.AND.EX P1, PT, R43.reuse, RZ, PT, P1 ;  /* 0x000000ff2b00720c */ /* 0x040fe40003f24110 */
[----:B------:R-:W-:Y:S01]  /*3010*/  ISETP.GT.U32.AND P2, PT, R140, R29, PT ;  /* 0x0000001d8c00720c */ /* 0x000fe20003f44070 */
[----:B------:R-:W-:Y:S01]  /*3020*/  FMUL R56, R56, c[0x0][0x188] ;  /* 0x0000620038387a20 */ /* 0x000fe20000400000 */
[----:B------:R-:W-:Y:S02]  /*3030*/  FMNMX R5, R112, R5, !PT ;  /* 0x0000000570057209 */ /* 0x000fe40007800000 */
[----:B------:R-:W-:Y:S02]  /*3040*/  FMNMX R20, R20, R7, !PT ;  /* 0x0000000714147209 */ /* 0x000fe40007800000 */
[----:B------:R-:W-:Y:S02]  /*3050*/  FSEL R90, R90, -INF , !P1 ;  /* 0xff8000005a5a7808 */ /* 0x000fe40004800000 */
[----:B------:R-:W-:-:S02]  /*3060*/  ISETP.GT.U32.AND.EX P2, PT, R43, RZ, PT, P2 ;  /* 0x000000ff2b00720c */ /* 0x000fc40003f44120 */
[----:B------:R-:W-:Y:S02]  /*3070*/  ISETP.GT.U32.AND P1, PT, R132, R30, PT ;  /* 0x0000001e8400720c */ /* 0x000fe40003f24070 */
[----:B------:R-:W-:Y:S01]  /*3080*/  FMNMX R5, R152, R5, !PT ;  /* 0x0000000598057209 */ /* 0x000fe20007800000 */
[----:B------:R-:W-:Y:S01]  /*3090*/  FMUL R91, R91, c[0x0][0x188] ;  /* 0x000062005b5b7a20 */ /* 0x000fe20000400000 */
[----:B------:R-:W-:Y:S01]  /*30a0*/  FSEL R155, R56, -INF , !P2 ;  /* 0xff800000389b7808 */ /* 0x000fe20005000000 */
[----:B------:R-:W-:Y:S01]  /*30b0*/  FADD R117, R117, -R20 ;  /* 0x8000001475757221 */ /* 0x000fe20000000000 */
[----:B------:R-:W-:Y:S02]  /*30c0*/  ISETP.GT.U32.AND.EX P1, PT, R45, RZ, PT, P1 ;  /* 0x000000ff2d00720c */ /* 0x000fe40003f24110 */
[----:B------:R-:W-:Y:S02]  /*30d0*/  ISETP.GT.U32.AND P2, PT, R132, R29, PT ;  /* 0x0000001d8400720c */ /* 0x000fe40003f44070 */
[----:B------:R-:W-:Y:S01]  /*30e0*/  FMNMX R5, R142, R5, !PT ;  /* 0x000000058e057209 */ /* 0x000fe20007800000 */
[----:B------:R-:W-:Y:S01]  /*30f0*/  FMUL R117, R117, 1.4426950216293334961 ;  /* 0x3fb8aa3b75757820 */ /* 0x000fe20000400000 */
[----:B------:R-:W-:Y:S01]  /*3100*/  FSEL R56, R91, -INF , !P1 ;  /* 0xff8000005b387808 */ /* 0x000fe20004800000 */
[----:B------:R-:W-:Y:S01]  /*3110*/  FMUL R57, R57, c[0x0][0x188] ;  /* 0x0000620039397a20 */ /* 0x000fe20000400000 */
[----:B------:R-:W-:-:S02]  /*3120*/  ISETP.GT.U32.AND.EX P2, PT, R45, RZ, PT, P2 ;  /* 0x000000ff2d00720c */ /* 0x000fc40003f44120 */
[-C--:B------:R-:W-:Y:S02]  /*3130*/  ISETP.GT.U32.AND P1, PT, R168, R30.reuse, PT ;  /* 0x0000001ea800720c */ /* 0x080fe40003f24070 */
[----:B------:R-:W-:Y:S01]  /*3140*/  FMNMX R5, R52, R5, !PT ;  /* 0x0000000534057209 */ /* 0x000fe20007800000 */
[----:B------:R0:W-:Y:S01]  /*3150*/  MUFU.EX2 R161, R117 ;  /* 0x0000007500a17308 */ /* 0x0001e20000000800 */
[----:B------:R-:W-:Y:S01]  /*3160*/  FMUL R98, R98, c[0x0][0x188] ;  /* 0x0000620062627a20 */ /* 0x000fe20000400000 */
[----:B------:R-:W-:Y:S02]  /*3170*/  ISETP.GT.U32.AND.EX P1, PT, R47, RZ, PT, P1 ;  /* 0x000000ff2f00720c */ /* 0x000fe40003f24110 */
[----:B------:R-:W-:Y:S01]  /*3180*/  FMNMX R5, R90, R5, !PT ;  /* 0x000000055a057209 */ /* 0x000fe20007800000 */
[----:B------:R-:W-:Y:S01]  /*3190*/  FMUL R99, R99, c[0x0][0x188] ;  /* 0x0000620063637a20 */ /* 0x000fe20000400000 */
[----:B0-----:R-:W-:Y:S02]  /*31a0*/  FSEL R117, R57, -INF , !P2 ;  /* 0xff80000039757808 */ /* 0x001fe40005000000 */
[----:B------:R-:W-:-:S02]  /*31b0*/  ISETP.GT.U32.AND P2, PT, R234, R30, PT ;  /* 0x0000001eea00720c */ /* 0x000fc40003f44070 */
[----:B------:R-:W-:Y:S02]  /*31c0*/  FSEL R138, R98, -INF , !P1 ;  /* 0xff800000628a7808 */ /* 0x000fe40004800000 */
[----:B------:R-:W-:Y:S02]  /*31d0*/  ISETP.GT.U32.AND.EX P2, PT, R148, RZ, PT, P2 ;  /* 0x000000ff9400720c */ /* 0x000fe40003f44120 */
[----:B------:R-:W-:Y:S02]  /*31e0*/  FMNMX R5, R56, R5, !PT ;  /* 0x0000000538057209 */ /* 0x000fe40007800000 */
[----:B------:R-:W-:Y:S02]  /*31f0*/  FSEL R116, R99, -INF , !P2 ;  /* 0xff80000063747808 */ /* 0x000fe40005000000 */
[----:B------:R-:W-:-:S04]  /*3200*/  FMNMX R5, R138, R5, !PT ;  /* 0x000000058a057209 */ /* 0x000fc80007800000 */
[----:B------:R-:W-:-:S05]  /*3210*/  FMNMX R5, R116, R5, !PT ;  /* 0x0000000574057209 */ /* 0x000fca0007800000 */
[----:B------:R-:W0:Y:S01]  /*3220*/  SHFL.BFLY PT, R98, R5, 0x2, 0x1f ;  /* 0x0c401f0005627f89 */ /* 0x000e2200000e0000 */
[--C-:B------:R-:W-:Y:S01]  /*3230*/  FADD R37, R37, -R20.reuse ;  /* 0x8000001425257221 */ /* 0x100fe20000000000 */
[-C--:B------:R-:W-:Y:S01]  /*3240*/  ISETP.GT.U32.AND P1, PT, R168, R29.reuse, PT ;  /* 0x0000001da800720c */ /* 0x080fe20003f24070 */
[----:B------:R-:W-:Y:S02]  /*3250*/  FADD R9, R9, -R20 ;  /* 0x8000001409097221 */ /* 0x000fe40000000000 */
[----:B------:R-:W-:Y:S01]  /*3260*/  FMUL R48, R48, c[0x0][0x188] ;  /* 0x0000620030307a20 */ /* 0x000fe20000400000 */
[----:B------:R-:W-:Y:S01]  /*3270*/  ISETP.GT.U32.AND.EX P1, PT, R47, RZ, PT, P1 ;  /* 0x000000ff2f00720c */ /* 0x000fe20003f24110 */
[----:B------:R-:W-:Y:S02]  /*3280*/  FMUL R37, R37, 1.4426950216293334961 ;  /* 0x3fb8aa3b25257820 */ /* 0x000fe40000400000 */
[----:B------:R-:W-:Y:S01]  /*3290*/  FMUL R9, R9, 1.4426950216293334961 ;  /* 0x3fb8aa3b09097820 */ /* 0x000fe20000400000 */
[----:B------:R-:W-:Y:S01]  /*32a0*/  FSEL R115, R48, -INF , !P1 ;  /* 0xff80000030737808 */ /* 0x000fe20004800000 */
[----:B------:R1:W-:Y:S01]  /*32b0*/  MUFU.EX2 R119, R37 ;  /* 0x0000002500777308 */ /* 0x0003e20000000800 */
[----:B------:R-:W-:Y:S01]  /*32c0*/  ISETP.GT.U32.AND P2, PT, R170, R29, PT ;  /* 0x0000001daa00720c */ /* 0x000fe20003f44070 */
[----:B------:R-:W-:Y:S01]  /*32d0*/  FMUL R48, R81, c[0x0][0x188] ;  /* 0x0000620051307a20 */ /* 0x000fe20000400000 */
[----:B------:R-:W-:-:S02]  /*32e0*/  ISETP.GT.U32.AND.EX P3, PT, R8, RZ, PT, P3 ;  /* 0x000000ff0800720c */ /* 0x000fc40003f64130 */
[----:B------:R-:W-:Y:S01]  /*32f0*/  ISETP.GE.U32.AND.EX P5, PT, R8, RZ, PT, P5 ;  /* 0x000000ff0800720c */ /* 0x000fe20003fa6150 */
[----:B------:R-:W-:Y:S02]  /*3300*/  FMUL R44, R44, c[0x0][0x188] ;  /* 0x000062002c2c7a20 */ /* 0x000fe40000400000 */
[----:B-1----:R-:W-:Y:S01]  /*3310*/  FMUL R37, R80, c[0x0][0x188] ;  /* 0x0000620050257a20 */ /* 0x002fe20000400000 */
[----:B------:R0:W-:Y:S01]  /*3320*/  MUFU.EX2 R120, R9 ;  /* 0x0000000900787308 */ /* 0x0001e20000000800 */
[----:B------:R-:W-:Y:S02]  /*3330*/  ISETP.GT.U32.AND.EX P2, PT, R232, RZ, PT, P2 ;  /* 0x000000ffe800720c */ /* 0x000fe40003f44120 */
[----:B------:R-:W-:Y:S02]  /*3340*/  FSEL R48, R48, -INF , !P5 ;  /* 0xff80000030307808 */ /* 0x000fe40006800000 */
[----:B------:R-:W-:Y:S02]  /*3350*/  FSEL R37, R37, -INF , !P3 ;  /* 0xff80000025257808 */ /* 0x000fe40005800000 */
[----:B0-----:R-:W-:-:S02]  /*3360*/  FMNMX R9, R5, R98, !PT ;  /* 0x0000006205097209 */ /* 0x001fc40007800000 */
[----:B------:R-:W-:Y:S02]  /*3370*/  FSEL R57, R44, -INF , !P2 ;  /* 0xff8000002c397808 */ /* 0x000fe40005000000 */
[----:B------:R-:W-:Y:S01]  /*3380*/  FMNMX R44, R37, R48, !PT ;  /* 0x00000030252c7209 */ /* 0x000fe20007800000 */
[----:B------:R-:W0:Y:S03]  /*3390*/  SHFL.BFLY PT, R80, R9, 0x1, 0x1f ;  /* 0x0c201f0009507f89 */ /* 0x000e2600000e0000 */
[----:B------:R-:W-:-:S04]  /*33a0*/  FMNMX R44, R57, R44, !PT ;  /* 0x0000002c392c7209 */ /* 0x000fc80007800000 */
[----:B------:R-:W-:Y:S01]  /*33b0*/  FMNMX R44, R233, R44, !PT ;  /* 0x0000002ce92c7209 */ /* 0x000fe20007800000 */
[----:B------:R-:W-:-:S03]  /*33c0*/  FADD R23, R23, -R20 ;  /* 0x8000001417177221 */ /* 0x000fc60000000000 */
[----:B------:R-:W-:Y:S01]  /*33d0*/  FMNMX R44, R139, R44, !PT ;  /* 0x0000002c8b2c7209 */ /* 0x000fe20007800000 */
[----:B------:R-:W-:Y:S01]  /*33e0*/  FMUL R82, R82, c[0x0][0x188] ;  /* 0x0000620052527a20 */ /* 0x000fe20000400000 */
[----:B------:R-:W-:Y:S01]  /*33f0*/  ISETP.GT.U32.AND P1, PT, R170, R28, PT ;  /* 0x0000001caa00720c */ /* 0x000fe20003f24070 */
[----:B------:R-:W-:Y:S01]  /*3400*/  FMUL R53, R83, c[0x0][0x188] ;  /* 0x0000620053357a20 */ /* 0x000fe20000400000 */
[----:B------:R-:W-:Y:S01]  /*3410*/  FMNMX R44, R137, R44, !PT ;  /* 0x0000002c892c7209 */ /* 0x000fe20007800000 */
[----:B------:R-:W-:Y:S01]  /*3420*/  FMUL R23, R23, 1.4426950216293334961 ;  /* 0x3fb8aa3b17177820 */ /* 0x000fe20000400000 */
[C---:B------:R-:W-:Y:S02]  /*3430*/  ISETP.GT.U32.AND.EX P6, PT, R8.reuse, RZ, PT, P6 ;  /* 0x000000ff0800720c */ /* 0x040fe40003fc4160 */
[----:B------:R-:W-:Y:S01]  /*3440*/  ISETP.GE.U32.AND.EX P0, PT, R8, RZ, PT, P0 ;  /* 0x000000ff0800720c */ /* 0x000fe20003f06100 */
[----:B------:R-:W-:Y:S01]  /*3450*/  FMUL R46, R46, c[0x0][0x188] ;  /* 0x000062002e2e7a20 */ /* 0x000fe20000400000 */
[----:B------:R-:W-:Y:S01]  /*3460*/  FMNMX R44, R135, R44, !PT ;  /* 0x0000002c872c7209 */ /* 0x000fe20007800000 */
[----:B------:R0:W-:Y:S01]  /*3470*/  MUFU.EX2 R114, R23 ;  /* 0x0000001700727308 */ /* 0x0001e20000000800 */
[----:B------:R-:W-:-:S02]  /*3480*/  ISETP.GT.U32.AND.EX P1, PT, R232, RZ, PT, P1 ;  /* 0x000000ffe800720c */ /* 0x000fc40003f24110 */
[----:B------:R-:W-:Y:S02]  /*3490*/  FSEL R98, R82, -INF , !P6 ;  /* 0xff80000052627808 */ /* 0x000fe40007000000 */
[----:B------:R-:W-:Y:S02]  /*34a0*/  FSEL R53, R53, -INF , !P0 ;  /* 0xff80000035357808 */ /* 0x000fe40004000000 */
[----:B------:R-:W-:Y:S02]  /*34b0*/  FSEL R91, R46, -INF , !P1 ;  /* 0xff8000002e5b7808 */ /* 0x000fe40004800000 */
[----:B0-----:R-:W-:Y:S02]  /*34c0*/  FMNMX R23, R9, R80, !PT ;  /* 0x0000005009177209 */ /* 0x001fe40007800000 */
[----:B------:R-:W-:Y:S02]  /*34d0*/  FMNMX R80, R133, R44, !PT ;  /* 0x0000002c85507209 */ /* 0x000fe40007800000 */
[----:B------:R-:W-:-:S04]  /*34e0*/  FMNMX R44, R98, R53, !PT ;  /* 0x00000035622c7209 */ /* 0x000fc80007800000 */
[----:B------:R-:W-:-:S04]  /*34f0*/  FMNMX R44, R91, R44, !PT ;  /* 0x0000002c5b2c7209 */ /* 0x000fc80007800000 */
[----:B------:R-:W-:-:S04]  /*3500*/  FMNMX R44, R169, R44, !PT ;  /* 0x0000002ca92c7209 */ /* 0x000fc80007800000 */
[----:B------:R-:W-:Y:S02]  /*3510*/  FMNMX R44, R131, R44, !PT ;  /* 0x0000002c832c7209 */ /* 0x000fe40007800000 */
[----:B------:R-:W-:Y:S02]  /*3520*/  FMNMX R80, R159, R80, !PT ;  /* 0x000000509f507209 */ /* 0x000fe40007800000 */
[----:B------:R-:W-:Y:S02]  /*3530*/  FMNMX R44, R129, R44, !PT ;  /* 0x0000002c812c7209 */ /* 0x000fe40007800000 */
[----:B------:R-:W-:Y:S02]  /*3540*/  FMNMX R80, R157, R80, !PT ;  /* 0x000000509d507209 */ /* 0x000fe40007800000 */
[----:B------:R-:W-:Y:S02]  /*3550*/  FMNMX R44, R127, R44, !PT ;  /* 0x0000002c7f2c7209 */ /* 0x000fe40007800000 */
[----:B------:R-:W-:-:S02]  /*3560*/  FMNMX R80, R153, R80, !PT ;  /* 0x0000005099507209 */ /* 0x000fc40007800000 */
[----:B------:R-:W-:Y:S01]  /*3570*/  FMNMX R44, R125, R44, !PT ;  /* 0x0000002c7d2c7209 */ /* 0x000fe20007800000 */
[--C-:B------:R-:W-:Y:S01]  /*3580*/  FADD R145, R145, -R20.reuse ;  /* 0x8000001491917221 */ /* 0x100fe20000000000 */
[----:B------:R-:W-:Y:S01]  /*3590*/  FMNMX R23, R23, R128, !PT ;  /* 0x0000008017177209 */ /* 0x000fe20007800000 */
[----:B------:R-:W-:Y:S01]  /*35a0*/  FMUL R54, R54, c[0x0][0x188] ;  /* 0x0000620036367a20 */ /* 0x000fe20000400000 */
[----:B------:R-:W-:Y:S02]  /*35b0*/  ISETP.GT.U32.AND P2, PT, R141, R28, PT ;  /* 0x0000001c8d00720c */ /* 0x000fe40003f44070 */
[----:B------:R-:W-:Y:S02]  /*35c0*/  ISETP.GT.U32.AND.EX P4, PT, R39, RZ, PT, P4 ;  /* 0x000000ff2700720c */ /* 0x000fe40003f84140 */
[----:B------:R-:W-:Y:S02]  /*35d0*/  FMNMX R44, R123, R44, !PT ;  /* 0x0000002c7b2c7209 */ /* 0x000fe40007800000 */
[----:B------:R-:W-:Y:S01]  /*35e0*/  FMNMX R80, R149, R80, !PT ;  /* 0x0000005095507209 */ /* 0x000fe20007800000 */
[----:B------:R-:W-:Y:S01]  /*35f0*/  FMUL R145, R145, 1.4426950216293334961 ;  /* 0x3fb8aa3b91917820 */ /* 0x000fe20000400000 */
[----:B------:R-:W-:Y:S01]  /*3600*/  ISETP.GT.U32.AND P1, PT, R140, R28, PT ;  /* 0x0000001c8c00720c */ /* 0x000fe20003f24070 */
[--C-:B------:R-:W-:Y:S01]  /*3610*/  FADD R105, R105, -R20.reuse ;  /* 0x8000001469697221 */ /* 0x100fe20000000000 */
[----:B------:R-:W-:Y:S01]  /*3620*/  ISETP.GT.U32.AND.EX P2, PT, R42, RZ, PT, P2 ;  /* 0x000000ff2a00720c */ /* 0x000fe20003f44120 */
[----:B------:R-:W-:Y:S01]  /*3630*/  FMUL R55, R55, c[0x0][0x188] ;  /* 0x0000620037377a20 */ /* 0x000fe20000400000 */
[----:B------:R-:W-:Y:S01]  /*3640*/  FSEL R147, R54, -INF , !P4 ;  /* 0xff80000036937808 */ /* 0x000fe20006000000 */
[----:B------:R-:W-:Y:S01]  /*3650*/  FADD R107, R107, -R23 ;  /* 0x800000176b6b7221 */ /* 0x000fe20000000000 */
[----:B------:R-:W-:Y:S01]  /*3660*/  FMNMX R44, R121, R44, !PT ;  /* 0x0000002c792c7209 */ /* 0x000fe20007800000 */
[----:B------:R-:W-:Y:S01]  /*3670*/  FADD R237, R237, -R20 ;  /* 0x80000014eded7221 */ /* 0x000fe20000000000 */
[----:B------:R-:W-:-:S02]  /*3680*/  ISETP.GT.U32.AND P6, PT, R234, R29, PT ;  /* 0x0000001dea00720c */ /* 0x000fc40003fc4070 */
[----:B------:R-:W-:Y:S01]  /*3690*/  FMNMX R80, R155, R80, !PT ;  /* 0x000000509b507209 */ /* 0x000fe20007800000 */
[----:B------:R0:W-:Y:S01]  /*36a0*/  MUFU.EX2 R163, R145 ;  /* 0x0000009100a37308 */ /* 0x0001e20000000800 */
[-C--:B------:R-:W-:Y:S01]  /*36b0*/  ISETP.GT.U32.AND P5, PT, R168, R28.reuse, PT ;  /* 0x0000001ca800720c */ /* 0x080fe20003fa4070 */
[----:B------:R-:W-:Y:S01]  /*36c0*/  FMUL R105, R105, 1.4426950216293334961 ;  /* 0x3fb8aa3b69697820 */ /* 0x000fe20000400000 */
[----:B------:R-:W-:Y:S01]  /*36d0*/  ISETP.GT.U32.AND P3, PT, R132, R28, PT ;  /* 0x0000001c8400720c */ /* 0x000fe20003f64070 */
[----:B------:R-:W-:Y:S01]  /*36e0*/  FMUL R58, R58, c[0x0][0x188] ;  /* 0x000062003a3a7a20 */ /* 0x000fe20000400000 */
[----:B------:R-:W-:Y:S01]  /*36f0*/  ISETP.GT.U32.AND.EX P1, PT, R43, RZ, PT, P1 ;  /* 0x000000ff2b00720c */ /* 0x000fe20003f24110 */
[----:B------:R-:W-:Y:S01]  /*3700*/  FMUL R49, R49, c[0x0][0x188] ;  /* 0x0000620031317a20 */ /* 0x000fe20000400000 */
[----:B------:R-:W-:Y:S01]  /*3710*/  FMNMX R44, R147, R44, !PT ;  /* 0x0000002c932c7209 */ /* 0x000fe20007800000 */
[----:B------:R-:W-:Y:S01]  /*3720*/  FMUL R107, R107, 1.4426950216293334961 ;  /* 0x3fb8aa3b6b6b7820 */ /* 0x000fe20000400000 */
[----:B0-----:R-:W-:Y:S01]  /*3730*/  FSEL R145, R55, -INF , !P2 ;  /* 0xff80000037917808 */ /* 0x001fe20005000000 */
[----:B------:R-:W-:Y:S01]  /*3740*/  FADD R11, R11, -R20 ;  /* 0x800000140b0b7221 */ /* 0x000fe20000000000 */
[----:B------:R-:W-:Y:S01]  /*3750*/  ISETP.GT.U32.AND.EX P6, PT, R148, RZ, PT, P6 ;  /* 0x000000ff9400720c */ /* 0x000fe20003fc4160 */
[----:B------:R-:W-:Y:S01]  /*3760*/  FADD R9, -R20, R7 ;  /* 0x0000000714097221 */ /* 0x000fe20000000100 */
[----:B------:R-:W-:Y:S01]  /*3770*/  FMNMX R80, R117, R80, !PT ;  /* 0x0000005075507209 */ /* 0x000fe20007800000 */
[----:B------:R-:W-:Y:S01]  /*3780*/  FMUL R46, R237, 1.4426950216293334961 ;  /* 0x3fb8aa3bed2e7820 */ /* 0x000fe20000400000 */
[----:B------:R-:W-:Y:S01]  /*3790*/  ISETP.GT.U32.AND.EX P5, PT, R47, RZ, PT, P5 ;  /* 0x000000ff2f00720c */ /* 0x000fe20003fa4150 */
[----:B------:R0:W-:Y:S01]  /*37a0*/  MUFU.EX2 R7, R105 ;  /* 0x0000006900077308 */ /* 0x0001e20000000800 */
[----:B------:R-:W-:Y:S01]  /*37b0*/  FMUL R47, R59, c[0x0][0x188] ;  /* 0x000062003b2f7a20 */ /* 0x000fe20000400000 */
[----:B------:R-:W-:-:S02]  /*37c0*/  ISETP.GT.U32.AND.EX P3, PT, R45, RZ, PT, P3 ;  /* 0x000000ff2d00720c */ /* 0x000fc40003f64130 */
[----:B------:R-:W-:Y:S01]  /*37d0*/  FMNMX R44, R145, R44, !PT ;  /* 0x0000002c912c7209 */ /* 0x000fe20007800000 */
[----:B------:R-:W-:Y:S01]  /*37e0*/  FMUL R11, R11, 1.4426950216293334961 ;  /* 0x3fb8aa3b0b0b7820 */ /* 0x000fe20000400000 */
[----:B------:R-:W-:Y:S02]  /*37f0*/  FMNMX R80, R115, R80, !PT ;  /* 0x0000005073507209 */ /* 0x000fe40007800000 */
[----:B------:R1:W-:Y:S01]  /*3800*/  MUFU.EX2 R237, R107 ;  /* 0x0000006b00ed7308 */ /* 0x0003e20000000800 */
[----:B0-----:R-:W-:Y:S01]  /*3810*/  FSEL R105, R58, -INF , !P1 ;  /* 0xff8000003a697808 */ /* 0x001fe20004800000 */
[----:B------:R-:W-:Y:S01]  /*3820*/  FMUL R43, R50, c[0x0][0x188] ;  /* 0x00006200322b7a20 */ /* 0x000fe20000400000 */
[----:B------:R-:W-:Y:S01]  /*3830*/  ISETP.GT.U32.AND P0, PT, R234, R28, PT ;  /* 0x0000001cea00720c */ /* 0x000fe20003f04070 */
[----:B------:R-:W-:Y:S01]  /*3840*/  FMUL R9, R9, 1.4426950216293334961 ;  /* 0x3fb8aa3b09097820 */ /* 0x000fe20000400000 */
[----:B------:R-:W-:Y:S02]  /*3850*/  FSEL R47, R47, -INF , !P3 ;  /* 0xff8000002f2f7808 */ /* 0x000fe40005800000 */
[----:B-1----:R-:W-:-:S02]  /*3860*/  FSEL R107, R49, -INF , !P6 ;  /* 0xff800000316b7808 */ /* 0x002fc40007000000 */
[----:B------:R-:W-:Y:S01]  /*3870*/  FMNMX R44, R105, R44, !PT ;  /* 0x0000002c692c7209 */ /* 0x000fe20007800000 */
[----:B------:R0:W-:Y:S01]  /*3880*/  MUFU.EX2 R143, R11 ;  /* 0x0000000b008f7308 */ /* 0x0001e20000000800 */
[----:B------:R-:W-:Y:S02]  /*3890*/  FMNMX R80, R107, R80, !PT ;  /* 0x000000506b507209 */ /* 0x000fe40007800000 */
[----:B------:R-:W-:Y:S02]  /*38a0*/  ISETP.GT.U32.AND.EX P0, PT, R148, RZ, PT, P0 ;  /* 0x000000ff9400720c */ /* 0x000fe40003f04100 */
[----:B------:R-:W-:Y:S02]  /*38b0*/  FSEL R43, R43, -INF , !P5 ;  /* 0xff8000002b2b7808 */ /* 0x000fe40006800000 */
[----:B------:R-:W-:Y:S01]  /*38c0*/  FMNMX R44, R47, R44, !PT ;  /* 0x0000002c2f2c7209 */ /* 0x000fe20007800000 */
[----:B0-----:R-:W-:Y:S01]  /*38d0*/  FMUL R11, R51, c[0x0][0x188] ;  /* 0x00006200330b7a20 */ /* 0x001fe20000400000 */
[----:B------:R0:W1:Y:S02]  /*38e0*/  MUFU.EX2 R39, R9 ;  /* 0x0000000900277308 */ /* 0x0000640000000800 */
[----:B------:R-:W-:-:S02]  /*38f0*/  FMNMX R44, R43, R44, !PT ;  /* 0x0000002c2b2c7209 */ /* 0x000fc40007800000 */
[----:B------:R-:W-:Y:S01]  /*3900*/  FSEL R11, R11, -INF , !P0 ;  /* 0xff8000000b0b7808 */ /* 0x000fe20004000000 */
[----:B0-----:R-:W0:Y:S03]  /*3910*/  SHFL.BFLY PT, R9, R80, 0x2, 0x1f ;  /* 0x0c401f0050097f89 */ /* 0x001e2600000e0000 */
[----:B------:R-:W-:-:S05]  /*3920*/  FMNMX R44, R11, R44, !PT ;  /* 0x0000002c0b2c7209 */ /* 0x000fca0007800000 */
[----:B------:R-:W1:Y:S01]  /*3930*/  SHFL.BFLY PT, R51, R44, 0x2, 0x1f ;  /* 0x0c401f002c337f89 */ /* 0x000e6200000e0000 */
[----:B------:R-:W-:-:S04]  /*3940*/  FADD R26, R26, -R23 ;  /* 0x800000171a1a7221 */ /* 0x000fc80000000000 */
[----:B------:R-:W-:Y:S02]  /*3950*/  FMUL R26, R26, 1.4426950216293334961 ;  /* 0x3fb8aa3b1a1a7820 */ /* 0x000fe40000400000 */
[----:B------:R-:W-:Y:S02]  /*3960*/  FADD R24, R24, -R23 ;  /* 0x8000001718187221 */ /* 0x000fe40000000000 */
[----:B------:R0:W-:Y:S02]  /*3970*/  MUFU.EX2 R151, R26 ;  /* 0x0000001a00977308 */ /* 0x0001e40000000800 */
[----:B0-----:R-:W-:-:S05]  /*3980*/  FMNMX R80, R80, R9, !PT ;  /* 0x0000000950507209 */ /* 0x001fca0007800000 */
[----:B------:R-:W0:Y:S01]  /*3990*/  SHFL.BFLY PT, R49, R80, 0x1, 0x1f ;  /* 0x0c201f0050317f89 */ /* 0x000e2200000e0000 */
[----:B------:R-:W-:Y:S01]  /*39a0*/  FADD R26, -R23, R128 ;  /* 0x00000080171a7221 */ /* 0x000fe20000000100 */
[----:B-1----:R-:W-:Y:S01]  /*39b0*/  FMNMX R51, R44, R51, !PT ;  /* 0x000000332c337209 */ /* 0x002fe20007800000 */
[----:B------:R-:W-:Y:S02]  /*39c0*/  FMUL R24, R24, 1.4426950216293334961 ;  /* 0x3fb8aa3b18187820 */ /* 0x000fe40000400000 */
[----:B------:R-:W-:Y:S02]  /*39d0*/  FMUL R50, R26, 1.4426950216293334961 ;  /* 0x3fb8aa3b1a327820 */ /* 0x000fe40000400000 */
[----:B------:R-:W1:Y:S01]  /*39e0*/  SHFL.BFLY PT, R26, R51, 0x1, 0x1f ;  /* 0x0c201f00331a7f89 */ /* 0x000e6200000e0000 */
[----:B------:R3:W-:Y:S03]  /*39f0*/  MUFU.EX2 R122, R24 ;  /* 0x00000018007a7308 */ /* 0x0007e60000000800 */
[----:B--2---:R-:W-:Y:S04]  /*3a00*/  STS.U16 [R18+0x2000], R89 ;  /* 0x0020005912007388 */ /* 0x004fe80000000400 */
[----:B----4-:R-:W-:Y:S01]  /*3a10*/  STS.U16 [R18+0x2400], R239 ;  /* 0x002400ef12007388 */ /* 0x010fe20000000400 */
[----:B---3--:R-:W-:-:S03]  /*3a20*/  FADD R24, R112, -R23 ;  /* 0x8000001770187221 */ /* 0x008fc60000000000 */
[----:B------:R-:W-:Y:S04]  /*3a30*/  STS.U16 [R18+0x2800], R251 ;  /* 0x002800fb12007388 */ /* 0x000fe80000000400 */
[----:B------:R-:W-:Y:S01]  /*3a40*/  STS.U16 [R18+0x2c00], R160 ;  /* 0x002c00a012007388 */ /* 0x000fe20000000400 */
[----:B------:R-:W-:-:S03]  /*3a50*/  FMUL R24, R24, 1.4426950216293334961 ;  /* 0x3fb8aa3b18187820 */ /* 0x000fc60000400000 */
[----:B-----5:R2:W-:Y:S04]  /*3a60*/  STS.U16 [R31+0x2100], R88 ;  /* 0x002100581f007388 */ /* 0x0205e80000000400 */
[----:B------:R-:W-:Y:S04]  /*3a70*/  STS.U16 [R31+0x2500], R136 ;  /* 0x002500881f007388 */ /* 0x000fe80000000400 */
[----:B------:R-:W-:Y:S04]  /*3a80*/  STS.U16 [R31+0x2900], R150 ;  /* 0x002900961f007388 */ /* 0x000fe80000000400 */
[----:B------:R-:W-:Y:S04]  /*3a90*/  STS.U16 [R31+0x2d00], R238 ;  /* 0x002d00ee1f007388 */ /* 0x000fe80000000400 */
[----:B------:R-:W-:Y:S04]  /*3aa0*/  STS.U16 [R32+0x2200], R97 ;  /* 0x0022006120007388 */ /* 0x000fe80000000400 */
[----:B------:R-:W-:Y:S04]  /*3ab0*/  STS.U16 [R32+0x2600], R245 ;  /* 0x002600f520007388 */ /* 0x000fe80000000400 */
[----:B------:R-:W-:Y:S04]  /*3ac0*/  STS.U16 [R32+0x2a00], R158 ;  /* 0x002a009e20007388 */ /* 0x000fe80000000400 */
[----:B------:R-:W-:Y:S04]  /*3ad0*/  STS.U16 [R32+0x2e00], R162 ;  /* 0x002e00a220007388 */ /* 0x000fe80000000400 */
[----:B------:R3:W-:Y:S04]  /*3ae0*/  STS.U16 [R33+0x2300], R96 ;  /* 0x0023006021007388 */ /* 0x0007e80000000400 */
[----:B------:R-:W-:Y:S04]  /*3af0*/  STS.U16 [R33+0x2700], R144 ;  /* 0x0027009021007388 */ /* 0x000fe80000000400 */
[----:B------:R-:W-:Y:S04]  /*3b00*/  STS.U16 [R33+0x2b00], R156 ;  /* 0x002b009c21007388 */ /* 0x000fe80000000400 */
[----:B------:R-:W-:Y:S01]  /*3b10*/  STS.U16 [R33+0x2f00], R146 ;  /* 0x002f009221007388 */ /* 0x000fe20000000400 */
[----:B------:R0:W-:Y:S01]  /*3b20*/  MUFU.EX2 R113, R24 ;  /* 0x0000001800717308 */ /* 0x0001e20000000800 */
[--C-:B------:R-:W-:Y:S01]  /*3b30*/  FADD R134, R134, -R23.reuse ;  /* 0x8000001786867221 */ /* 0x100fe20000000000 */
[----:B0-----:R-:W-:Y:S01]  /*3b40*/  FMNMX R24, R80, R49, !PT ;  /* 0x0000003150187209 */ /* 0x001fe20007800000 */
[----:B------:R-:W-:Y:S03]  /*3b50*/  BAR.SYNC.DEFER_BLOCKING 0x0 ;  /* 0x0000000000007b1d */ /* 0x000fe60000010000 */
[----:B------:R-:W-:Y:S01]  /*3b60*/  FMNMX R24, R24, R35, !PT ;  /* 0x0000002318187209 */ /* 0x000fe20007800000 */
[----:B------:R-:W-:Y:S01]  /*3b70*/  FMUL R134, R134, 1.4426950216293334961 ;  /* 0x3fb8aa3b86867820 */ /* 0x000fe20000400000 */
[----:B-1----:R-:W-:Y:S01]  /*3b80*/  FMNMX R26, R51, R26, !PT ;  /* 0x0000001a331a7209 */ /* 0x002fe20007800000 */
[----:B------:R-:W-:-:S02]  /*3b90*/  FADD R124, R124, -R23 ;  /* 0x800000177c7c7221 */ /* 0x000fc40000000000 */
[--C-:B------:R-:W-:Y:S02]  /*3ba0*/  FADD R48, R48, -R24.reuse ;  /* 0x8000001830307221 */ /* 0x100fe40000000000 */
[----:B------:R-:W-:Y:S02]  /*3bb0*/  FADD R52, R52, -R23 ;  /* 0x8000001734347221 */ /* 0x000fe40000000000 */
[--C-:B------:R-:W-:Y:S01]  /*3bc0*/  FADD R49, R37, -R24.reuse ;  /* 0x8000001825317221 */ /* 0x100fe20000000000 */
[----:B------:R0:W-:Y:S01]  /*3bd0*/  MUFU.EX2 R112, R134 ;  /* 0x0000008600707308 */ /* 0x0001e20000000800 */
[----:B------:R-:W-:Y:S02]  /*3be0*/  FADD R57, R57, -R24 ;  /* 0x8000001839397221 */ /* 0x000fe40000000000 */
[----:B------:R-:W-:Y:S01]  /*3bf0*/  FADD R241, R241, -R20 ;  /* 0x80000014f1f17221 */ /* 0x000fe20000000000 */
[----:B------:R-:W-:Y:S01]  /*3c00*/  FMNMX R26, R26, R171, !PT ;  /* 0x000000ab1a1a7209 */ /* 0x000fe20007800000 */
[----:B------:R-:W-:-:S02]  /*3c10*/  FMUL R124, R124, 1.4426950216293334961 ;  /* 0x3fb8aa3b7c7c7820 */ /* 0x000fc40000400000 */
[----:B------:R-:W-:Y:S02]  /*3c20*/  FMUL R45, R52, 1.4426950216293334961 ;  /* 0x3fb8aa3b342d7820 */ /* 0x000fe40000400000 */
[----:B0-----:R-:W-:Y:S02]  /*3c30*/  FMUL R134, R48, 1.4426950216293334961 ;  /* 0x3fb8aa3b30867820 */ /* 0x001fe40000400000 */
[----:B------:R-:W-:Y:S01]  /*3c40*/  FADD R56, R56, -R23 ;  /* 0x8000001738387221 */ /* 0x000fe20000000000 */
[----:B------:R-:W0:Y:S01]  /*3c50*/  LDSM.16.M88.4 R80, [R27+0x2000] ;  /* 0x002000001b50783b */ /* 0x000e220000000200 */
[----:B------:R-:W-:Y:S02]  /*3c60*/  FMUL R49, R49, 1.4426950216293334961 ;  /* 0x3fb8aa3b31317820 */ /* 0x000fe40000400000 */
[----:B------:R-:W-:Y:S02]  /*3c70*/  FADD R48, R233, -R24 ;  /* 0x80000018e9307221 */ /* 0x000fe40000000000 */
[----:B------:R-:W-:Y:S01]  /*3c80*/  FMUL R52, R57, 1.4426950216293334961 ;  /* 0x3fb8aa3b39347820 */ /* 0x000fe20000400000 */
[----:B------:R1:W-:Y:S01]  /*3c90*/  MUFU.EX2 R141, R124 ;  /* 0x0000007c008d7308 */ /* 0x0003e20000000800 */
[----:B------:R-:W-:-:S02]  /*3ca0*/  FMUL R5, R241, 1.4426950216293334961 ;  /* 0x3fb8aa3bf1057820 */ /* 0x000fc40000400000 */
[----:B------:R-:W-:Y:S02]  /*3cb0*/  FMUL R44, R56, 1.4426950216293334961 ;  /* 0x3fb8aa3b382c7820 */ /* 0x000fe40000400000 */
[----:B------:R-:W-:Y:S01]  /*3cc0*/  LDSM.16.M88.4 R56, [R27+0x2800] ;  /* 0x002800001b38783b */ /* 0x000fe20000000200 */
[----:B--2---:R-:W-:Y:S02]  /*3cd0*/  FADD R88, R53, -R26 ;  /* 0x8000001a35587221 */ /* 0x004fe40000000000 */
[----:B------:R-:W-:Y:S01]  /*3ce0*/  MUFU.EX2 R37, R50 ;  /* 0x0000003200257308 */ /* 0x000fe20000000800 */
[----:B-1----:R-:W-:-:S07]  /*3cf0*/  FMUL R124, R48, 1.4426950216293334961 ;  /* 0x3fb8aa3b307c7820 */ /* 0x002fce0000400000 */
[----:B------:R1:W-:Y:S08]  /*3d00*/  MUFU.EX2 R241, R49 ;  /* 0x0000003100f17308 */ /* 0x0003f00000000800 */
[----:B------:R2:W-:Y:S01]  /*3d10*/  MUFU.EX2 R233, R52 ;  /* 0x0000003400e97308 */ /* 0x0005e20000000800 */
[----:B-1----:R-:W1:Y:S04]  /*3d20*/  LDSM.16.M88.4 R48, [R27+0x2400] ;  /* 0x002400001b30783b */ /* 0x002e680000000200 */
[----:B--2---:R-:W2:Y:S01]  /*3d30*/  LDSM.16.M88.4 R52, [R27+0x2c00] ;  /* 0x002c00001b34783b */ /* 0x004ea20000000200 */
[----:B------:R-:W-:-:S02]  /*3d40*/  FADD R104, R104, -R20 ;  /* 0x8000001468687221 */ /* 0x000fc40000000000 */
[--C-:B------:R-:W-:Y:S02]  /*3d50*/  FADD R108, R108, -R23.reuse ;  /* 0x800000176c6c7221 */ /* 0x100fe40000000000 */
[----:B------:R-:W-:Y:S02]  /*3d60*/  FADD R118, R118, -R23 ;  /* 0x8000001776767221 */ /* 0x000fe40000000000 */
[----:B------:R-:W-:Y:S02]  /*3d70*/  FADD R235, R235, -R20 ;  /* 0x80000014ebeb7221 */ /* 0x000fe40000000000 */
[----:B------:R-:W-:Y:S02]  /*3d80*/  FMUL R104, R104, 1.4426950216293334961 ;  /* 0x3fb8aa3b68687820 */ /* 0x000fe40000400000 */
[----:B------:R-:W-:Y:S02]  /*3d90*/  FMUL R108, R108, 1.4426950216293334961 ;  /* 0x3fb8aa3b6c6c7820 */ /* 0x000fe40000400000 */
[----:B------:R-:W-:Y:S01]  /*3da0*/  FMUL R118, R118, 1.4426950216293334961 ;  /* 0x3fb8aa3b76767820 */ /* 0x000fe20000400000 */
[----:B------:R-:W3:Y:S01]  /*3db0*/  MUFU.EX2 R126, R104 ;  /* 0x00000068007e7308 */ /* 0x000ee20000000800 */
[----:B------:R-:W-:-:S02]  /*3dc0*/  FMUL R8, R235, 1.4426950216293334961 ;  /* 0x3fb8aa3beb087820 */ /* 0x000fc40000400000 */
[----:B------:R-:W-:Y:S02]  /*3dd0*/  FADD R130, R130, -R23 ;  /* 0x8000001782827221 */ /* 0x000fe40000000000 */
[----:B------:R-:W-:-:S03]  /*3de0*/  FADD R35, -R24, R35 ;  /* 0x0000002318237221 */ /* 0x000fc60000000100 */
[----:B------:R-:W4:Y:S01]  /*3df0*/  MUFU.EX2 R132, R108 ;  /* 0x0000006c00847308 */ /* 0x000f220000000800 */
[----:B------:R-:W-:Y:S02]  /*3e00*/  FADD R89, -R26, R171 ;  /* 0x000000ab1a597221 */ /* 0x000fe40000000100 */
[----:B------:R-:W-:-:S05]  /*3e10*/  FADD R98, R98, -R26 ;  /* 0x8000001a62627221 */ /* 0x000fca0000000000 */
[----:B------:R5:W0:Y:S01]  /*3e20*/  MUFU.EX2 R235, R118 ;  /* 0x0000007600eb7308 */ /* 0x000a220000000800 */
[--C-:B------:R-:W-:Y:S02]  /*3e30*/  FADD R91, R91, -R26.reuse ;  /* 0x8000001a5b5b7221 */ /* 0x100fe40000000000 */
[----:B------:R-:W-:Y:S02]  /*3e40*/  FADD R169, R169, -R26 ;  /* 0x8000001aa9a97221 */ /* 0x000fe40000000000 */
[----:B------:R-:W-:Y:S02]  /*3e50*/  FMUL R35, R35, 1.4426950216293334961 ;  /* 0x3fb8aa3b23237820 */ /* 0x000fe40000400000 */
[----:B------:R-:W-:Y:S02]  /*3e60*/  FMUL R111, R89, 1.4426950216293334961 ;  /* 0x3fb8aa3b596f7820 */ /* 0x000fe40000400000 */
[----:B-----5:R-:W-:Y:S02]  /*3e70*/  FMUL R118, R130, 1.4426950216293334961 ;  /* 0x3fb8aa3b82767820 */ /* 0x020fe40000400000 */
[----:B------:R-:W-:-:S02]  /*3e80*/  FMUL R128, R98, 1.4426950216293334961 ;  /* 0x3fb8aa3b62807820 */ /* 0x000fc40000400000 */
[----:B------:R-:W-:Y:S02]  /*3e90*/  FMUL R130, R91, 1.4426950216293334961 ;  /* 0x3fb8aa3b5b827820 */ /* 0x000fe40000400000 */
[----:B------:R-:W-:Y:S02]  /*3ea0*/  FMUL R169, R169, 1.4426950216293334961 ;  /* 0x3fb8aa3ba9a97820 */ /* 0x000fe40000400000 */
[----:B------:R-:W-:Y:S02]  /*3eb0*/  FMUL R88, R88, 1.4426950216293334961 ;  /* 0x3fb8aa3b58587820 */ /* 0x000fe40000400000 */
[----:B------:R-:W-:Y:S01]  /*3ec0*/  FADD R90, R90, -R23 ;  /* 0x800000175a5a7221 */ /* 0x000fe20000000000 */
[----:B------:R-:W5:Y:S01]  /*3ed0*/  MUFU.EX2 R35, R35 ;  /* 0x0000002300237308 */ /* 0x000f620000000800 */
[----:B------:R-:W-:Y:S01]  /*3ee0*/  FMUL R72, R39, R72 ;  /* 0x0000004827487220 */ /* 0x000fe20000400000 */
[----:B---3--:R-:W-:Y:S01]  /*3ef0*/  F2FP.BF16.PACK_AB R96, R126, R163 ;  /* 0x000000a37e60723e */ /* 0x008fe200000010ff */
[----:B------:R-:W-:Y:S01]  /*3f00*/  FMUL R9, R90, 1.4426950216293334961 ;  /* 0x3fb8aa3b5a097820 */ /* 0x000fe20000400000 */
[----:B----4-:R-:W-:Y:S01]  /*3f10*/  F2FP.BF16.PACK_AB R97, R237, R132 ;  /* 0x00000084ed61723e */ /* 0x010fe200000010ff */
[----:B------:R-:W-:-:S03]  /*3f20*/  FMUL R73, R39, R73 ;  /* 0x0000004927497220 */ /* 0x000fc60000400000 */
[----:B------:R-:W3:Y:S01]  /*3f30*/  MUFU.EX2 R111, R111 ;  /* 0x0000006f006f7308 */ /* 0x000ee20000000800 */
[C---:B------:R-:W-:Y:S01]  /*3f40*/  FMUL R74, R37.reuse, R74 ;  /* 0x0000004a254a7220 */ /* 0x040fe20000400000 */
[----:B------:R-:W-:Y:S01]  /*3f50*/  F2FP.BF16.PACK_AB R98, R120, R161 ;  /* 0x000000a17862723e */ /* 0x000fe200000010ff */
[----:B------:R-:W-:Y:S01]  /*3f60*/  FMUL R75, R37, R75 ;  /* 0x0000004b254b7220 */ /* 0x000fe20000400000 */
[----:B0-----:R-:W-:Y:S01]  /*3f70*/  F2FP.BF16.PACK_AB R99, R122, R235 ;  /* 0x000000eb7a63723e */ /* 0x001fe200000010ff */
[----:B------:R-:W-:-:S03]  /*3f80*/  FMUL R76, R39, R76 ;  /* 0x0000004c274c7220 */ /* 0x000fc60000400000 */
[----:B------:R-:W0:Y:S01]  /*3f90*/  MUFU.EX2 R134, R134 ;  /* 0x0000008600867308 */ /* 0x000e220000000800 */
[----:B------:R-:W-:Y:S02]  /*3fa0*/  FMUL R77, R39, R77 ;  /* 0x0000004d274d7220 */ /* 0x000fe40000400000 */
[C---:B------:R-:W-:Y:S02]  /*3fb0*/  FMUL R78, R37.reuse, R78 ;  /* 0x0000004e254e7220 */ /* 0x040fe40000400000 */
[----:B------:R-:W-:-:S03]  /*3fc0*/  FMUL R79, R37, R79 ;  /* 0x0000004f254f7220 */ /* 0x000fc60000400000 */
[----:B------:R-:W4:Y:S01]  /*3fd0*/  MUFU.EX2 R124, R124 ;  /* 0x0000007c007c7308 */ /* 0x000f220000000800 */
[----:B------:R-:W-:Y:S02]  /*3fe0*/  FMUL R89, R39, R85 ;  /* 0x0000005527597220 */ /* 0x000fe40000400000 */
[C---:B------:R-:W-:Y:S02]  /*3ff0*/  FMUL R90, R37.reuse, R86 ;  /* 0x00000056255a7220 */ /* 0x040fe40000400000 */
[----:B------:R-:W-:-:S03]  /*4000*/  FMUL R91, R37, R87 ;  /* 0x00000057255b7220 */ /* 0x000fc60000400000 */
[----:B------:R-:W-:Y:S01]  /*4010*/  MUFU.EX2 R128, R128 ;  /* 0x0000008000807308 */ /* 0x000fe20000000800 */
[C---:B------:R-:W-:Y:S02]  /*4020*/  FMUL R60, R39.reuse, R60 ;  /* 0x0000003c273c7220 */ /* 0x040fe40000400000 */
[----:B------:R-:W-:Y:S02]  /*4030*/  FMUL R61, R39, R61 ;  /* 0x0000003d273d7220 */ /* 0x000fe40000400000 */
[----:B------:R-:W-:-:S03]  /*4040*/  FMUL R62, R37, R62 ;  /* 0x0000003e253e7220 */ /* 0x000fc60000400000 */
[----:B------:R0:W1:Y:S01]  /*4050*/  MUFU.EX2 R239, R88 ;  /* 0x0000005800ef7308 */ /* 0x0000620000000800 */
[----:B------:R-:W-:-:S07]  /*4060*/  FMUL R63, R37, R63 ;  /* 0x0000003f253f7220 */ /* 0x000fce0000400000 */
[----:B------:R-:W-:Y:S01]  /*4070*/  MUFU.EX2 R130, R130 ;  /* 0x0000008200827308 */ /* 0x000fe20000000800 */
[----:B0-----:R-:W-:-:S07]  /*4080*/  FMUL R88, R39, R84 ;  /* 0x0000005427587220 */ /* 0x001fce0000400000 */
[----:B------:R-:W0:Y:S01]  /*4090*/  MUFU.EX2 R169, R169 ;  /* 0x000000a900a97308 */ /* 0x000e220000000800 */
[----:B------:R-:W-:Y:S01]  /*40a0*/  HMMA.16816.F32.BF16 R72, R96, R80, R72 ;  /* 0x000000506048723c */ /* 0x000fe20000041848 */
[----:B-----5:R-:W-:-:S07]  /*40b0*/  FMUL R84, R35, R92 ;  /* 0x0000005c23547220 */ /* 0x020fce0000400000 */
[----:B-1----:R-:W-:Y:S01]  /*40c0*/  HMMA.16816.F32.BF16 R76, R96, R48, R76 ;  /* 0x00000030604c723c */ /* 0x002fe2000004184c */
[----:B------:R-:W-:-:S07]  /*40d0*/  FMUL R85, R35, R93 ;  /* 0x0000005d23557220 */ /* 0x000fce0000400000 */
[----:B------:R-:W-:Y:S01]  /*40e0*/  HMMA.16816.F32.BF16 R88, R96, R56, R88 ;  /* 0x000000386058723c */ /* 0x000fe20000041858 */
[C---:B---3--:R-:W-:Y:S01]  /*40f0*/  FMUL R86, R111.reuse, R94 ;  /* 0x0000005e6f567220 */ /* 0x048fe20000400000 */
[----:B------:R-:W-:Y:S01]  /*4100*/  F2FP.BF16.PACK_AB R92, R134, R241 ;  /* 0x000000f1865c723e */ /* 0x000fe200000010ff */
[----:B------:R-:W-:-:S05]  /*4110*/  FMUL R87, R111, R95 ;  /* 0x0000005f6f577220 */ /* 0x000fca0000400000 */
[----:B--2---:R-:W-:Y:S01]  /*4120*/  HMMA.16816.F32.BF16 R96, R96, R52, R60 ;  /* 0x000000346060723c */ /* 0x004fe2000004183c */
[----:B----4-:R-:W-:-:S06]  /*4130*/  F2FP.BF16.PACK_AB R94, R124, R233 ;  /* 0x000000e97c5e723e */ /* 0x010fcc00000010ff */
[----:B------:R-:W-:Y:S01]  /*4140*/  FADD R60, R139, -R24 ;  /* 0x800000188b3c7221 */ /* 0x000fe20000000000 */
[----:B------:R-:W-:Y:S01]  /*4150*/  F2FP.BF16.PACK_AB R93, R239, R128 ;  /* 0x00000080ef5d723e */ /* 0x000fe200000010ff */
[----:B------:R-:W-:Y:S01]  /*4160*/  FMUL R61, R35, R65 ;  /* 0x00000041233d7220 */ /* 0x000fe20000400000 */
[----:B0-----:R-:W-:Y:S01]  /*4170*/  F2FP.BF16.PACK_AB R95, R169, R130 ;  /* 0x00000082a95f723e */ /* 0x001fe200000010ff */
[----:B------:R-:W-:Y:S02]  /*4180*/  FMUL R136, R60, 1.4426950216293334961 ;  /* 0x3fb8aa3b3c887820 */ /* 0x000fe40000400000 */
[----:B------:R-:W-:Y:S02]  /*4190*/  FMUL R60, R35, R64 ;  /* 0x00000040233c7220 */ /* 0x000fe40000400000 */
[C---:B------:R-:W-:Y:S02]  /*41a0*/  FMUL R62, R111.reuse, R66 ;  /* 0x000000426f3e7220 */ /* 0x040fe40000400000 */
[----:B------:R-:W-:-:S02]  /*41b0*/  FMUL R63, R111, R67 ;  /* 0x000000436f3f7220 */ /* 0x000fc40000400000 */
[--C-:B------:R-:W-:Y:S02]  /*41c0*/  FADD R138, R138, -R23.reuse ;  /* 0x800000178a8a7221 */ /* 0x100fe40000000000 */
[----:B------:R-:W-:Y:S02]  /*41d0*/  FADD R116, R116, -R23 ;  /* 0x8000001774747221 */ /* 0x000fe40000000000 */
[----:B------:R-:W-:Y:S01]  /*41e0*/  FMUL R138, R138, 1.4426950216293334961 ;  /* 0x3fb8aa3b8a8a7820 */ /* 0x000fe20000400000 */
[----:B------:R-:W-:Y:S01]  /*41f0*/  HMMA.16816.F32.BF16 R60, R92, R48, R60 ;  /* 0x000000305c3c723c */ /* 0x000fe2000004183c */
[----:B------:R-:W-:Y:S02]  /*4200*/  FADD R64, R135, -R24 ;  /* 0x8000001887407221 */ /* 0x000fe40000000000 */
[----:B------:R-:W-:-:S04]  /*4210*/  FMUL R140, R116, 1.4426950216293334961 ;  /* 0x3fb8aa3b748c7820 */ /* 0x000fc80000400000 */
[----:B------:R-:W-:Y:S01]  /*4220*/  FADD R48, R133, -R24 ;  /* 0x8000001885307221 */ /* 0x000fe20000000000 */
[----:B------:R0:W-:Y:S01]  /*4230*/  MUFU.EX2 R116, R138 ;  /* 0x0000008a00747308 */ /* 0x0001e20000000800 */
[--C-:B------:R-:W-:Y:S02]  /*4240*/  FADD R127, R127, -R26.reuse ;  /* 0x8000001a7f7f7221 */ /* 0x100fe40000000000 */
[----:B------:R-:W-:Y:S02]  /*4250*/  FADD R125, R125, -R26 ;  /* 0x8000001a7d7d7221 */ /* 0x000fe40000000000 */
[----:B------:R-:W-:Y:S02]  /*4260*/  FMUL R49, R64, 1.4426950216293334961 ;  /* 0x3fb8aa3b40317820 */ /* 0x000fe40000400000 */
[----:B------:R-:W-:Y:S02]  /*4270*/  FADD R41, R41, -R20 ;  /* 0x8000001429297221 */ /* 0x000fe40000000000 */
[----:B0-----:R-:W-:Y:S01]  /*4280*/  FMUL R138, R48, 1.4426950216293334961 ;  /* 0x3fb8aa3b308a7820 */ /* 0x001fe20000400000 */
[----:B------:R0:W-:Y:S01]  /*4290*/  MUFU.EX2 R139, R140 ;  /* 0x0000008c008b7308 */ /* 0x0001e20000000800 */
[----:B------:R-:W-:-:S02]  /*42a0*/  FADD R137, R137, -R24 ;  /* 0x8000001889897221 */ /* 0x000fc40000000000 */
[C---:B------:R-:W-:Y:S02]  /*42b0*/  FMUL R64, R35.reuse, R100 ;  /* 0x0000006423407220 */ /* 0x040fe40000400000 */
[----:B------:R-:W-:Y:S02]  /*42c0*/  FMUL R65, R35, R101 ;  /* 0x0000006523417220 */ /* 0x000fe40000400000 */
[C---:B------:R-:W-:Y:S02]  /*42d0*/  FMUL R66, R111.reuse, R102 ;  /* 0x000000666f427220 */ /* 0x040fe40000400000 */
[----:B------:R-:W-:Y:S02]  /*42e0*/  FMUL R67, R111, R103 ;  /* 0x000000676f437220 */ /* 0x000fe40000400000 */
[--C-:B------:R-:W-:Y:S02]  /*42f0*/  FADD R131, R131, -R26.reuse ;  /* 0x8000001a83837221 */ /* 0x100fe40000000000 */
[----:B------:R-:W-:-:S02]  /*4300*/  FADD R48, R129, -R26 ;  /* 0x8000001a81307221 */ /* 0x000fc40000000000 */
[----:B------:R-:W-:Y:S02]  /*4310*/  FADD R142, R142, -R23 ;  /* 0x800000178e8e7221 */ /* 0x000fe40000000000 */
[----:B------:R-:W-:Y:S02]  /*4320*/  FMUL R127, R127, 1.4426950216293334961 ;  /* 0x3fb8aa3b7f7f7820 */ /* 0x000fe40000400000 */
[----:B0-----:R-:W-:Y:S02]  /*4330*/  FMUL R140, R125, 1.4426950216293334961 ;  /* 0x3fb8aa3b7d8c7820 */ /* 0x001fe40000400000 */
[----:B------:R-:W-:Y:S02]  /*4340*/  FMUL R41, R41, 1.4426950216293334961 ;  /* 0x3fb8aa3b29297820 */ /* 0x000fe40000400000 */
[----:B------:R-:W-:Y:S02]  /*4350*/  FMUL R137, R137, 1.4426950216293334961 ;  /* 0x3fb8aa3b89897820 */ /* 0x000fe40000400000 */
[----:B------:R-:W-:-:S02]  /*4360*/  FMUL R131, R131, 1.4426950216293334961 ;  /* 0x3fb8aa3b83837820 */ /* 0x000fc40000400000 */
[----:B------:R-:W-:Y:S01]  /*4370*/  FMUL R48, R48, 1.4426950216293334961 ;  /* 0x3fb8aa3b30307820 */ /* 0x000fe20000400000 */
[C---:B------:R-:W-:Y:S01]  /*4380*/  HMMA.16816.F32.BF16 R84, R92.reuse, R80, R84 ;  /* 0x000000505c54723c */ /* 0x040fe20000041854 */
[----:B------:R-:W-:Y:S01]  /*4390*/  FMUL R108, R142, 1.4426950216293334961 ;  /* 0x3fb8aa3b8e6c7820 */ /* 0x000fe20000400000 */
[----:B------:R-:W-:Y:S06]  /*43a0*/  MUFU.EX2 R106, R41 ;  /* 0x00000029006a7308 */ /* 0x000fec0000000800 */
[----:B------:R-:W-:Y:S02]  /*43b0*/  HMMA.16816.F32.BF16 R64, R92, R56, R64 ;  /* 0x000000385c40723c */ /* 0x000fe40000041840 */
[----:B------:R-:W-:Y:S08]  /*43c0*/  MUFU.EX2 R118, R118 ;  /* 0x0000007600767308 */ /* 0x000ff00000000800 */
[----:B------:R-:W-:Y:S08]  /*43d0*/  MUFU.EX2 R136, R136 ;  /* 0x0000008800887308 */ /* 0x000ff00000000800 */
[----:B------:R-:W0:Y:S08]  /*43e0*/  MUFU.EX2 R135, R137 ;  /* 0x0000008900877308 */ /* 0x000e300000000800 */
[----:B------:R-:W-:Y:S08]  /*43f0*/  MUFU.EX2 R133, R49 ;  /* 0x0000003100857308 */ /* 0x000ff00000000800 */
[----:B------:R-:W-:Y:S08]  /*4400*/  MUFU.EX2 R138, R138 ;  /* 0x0000008a008a7308 */ /* 0x000ff00000000800 */
[----:B------:R-:W-:Y:S08]  /*4410*/  MUFU.EX2 R129, R131 ;  /* 0x0000008300817308 */ /* 0x000ff00000000800 */
[----:B------:R1:W2:Y:S08]  /*4420*/  MUFU.EX2 R142, R48 ;  /* 0x00000030008e7308 */ /* 0x0002b00000000800 */
[----:B------:R-:W-:Y:S08]  /*4430*/  MUFU.EX2 R127, R127 ;  /* 0x0000007f007f7308 */ /* 0x000ff00000000800 */
[----:B------:R-:W3:Y:S01]  /*4440*/  MUFU.EX2 R140, R140 ;  /* 0x0000008c008c7308 */ /* 0x000ee20000000800 */
[----:B------:R-:W-:-:S02]  /*4450*/  FMUL R68, R35, R68 ;  /* 0x0000004423447220 */ /* 0x000fc40000400000 */
[----:B------:R-:W-:Y:S02]  /*4460*/  FMUL R69, R35, R69 ;  /* 0x0000004523457220 */ /* 0x000fe40000400000 */
[C---:B------:R-:W-:Y:S02]  /*4470*/  FMUL R70, R111.reuse, R70 ;  /* 0x000000466f467220 */ /* 0x040fe40000400000 */
[----:B------:R-:W-:Y:S02]  /*4480*/  FMUL R71, R111, R71 ;  /* 0x000000476f477220 */ /* 0x000fe40000400000 */
[----:B-1----:R-:W-:Y:S01]  /*4490*/  FADD R48, R163, R126 ;  /* 0x0000007ea3307221 */ /* 0x002fe20000000000 */
[----:B0-----:R-:W-:-:S03]  /*44a0*/  F2FP.BF16.PACK_AB R100, R135, R136 ;  /* 0x000000888764723e */ /* 0x001fc600000010ff */
[----:B------:R-:W-:Y:S01]  /*44b0*/  FADD R161, R161, R48 ;  /* 0x00000030a1a17221 */ /* 0x000fe20000000000 */
[----:B------:R-:W-:Y:S01]  /*44c0*/  HMMA.16816.F32.BF16 R68, R92, R52, R68 ;  /* 0x000000345c44723c */ /* 0x000fe20000041844 */
[----:B--2---:R-:W-:Y:S02]  /*44d0*/  F2FP.BF16.PACK_AB R101, R142, R129 ;  /* 0x000000818e65723e */ /* 0x004fe400000010ff */
[----:B------:R-:W-:Y:S02]  /*44e0*/  F2FP.BF16.PACK_AB R102, R138, R133 ;  /* 0x000000858a66723e */ /* 0x000fe400000010ff */
[----:B---3--:R-:W-:Y:S02]  /*44f0*/  F2FP.BF16.PACK_AB R103, R140, R127 ;  /* 0x0000007f8c67723e */ /* 0x008fe400000010ff */
[----:B------:R-:W-:Y:S02]  /*4500*/  F2FP.BF16.PACK_AB R92, R114, R143 ;  /* 0x0000008f725c723e */ /* 0x000fe400000010ff */
[----:B------:R-:W-:-:S02]  /*4510*/  F2FP.BF16.PACK_AB R93, R118, R151 ;  /* 0x00000097765d723e */ /* 0x000fc400000010ff */
[----:B------:R-:W-:Y:S02]  /*4520*/  F2FP.BF16.PACK_AB R94, R106, R119 ;  /* 0x000000776a5e723e */ /* 0x000fe400000010ff */
[----:B------:R-:W-:Y:S01]  /*4530*/  F2FP.BF16.PACK_AB R95, R112, R141 ;  /* 0x0000008d705f723e */ /* 0x000fe200000010ff */
[----:B------:R-:W-:Y:S01]  /*4540*/  FADD R56, R120, R161 ;  /* 0x000000a178387221 */ /* 0x000fe20000000000 */
[----:B------:R-:W-:Y:S03]  /*4550*/  HMMA.16816.F32.BF16 R84, R100, R82, R84 ;  /* 0x000000526454723c */ /* 0x000fe60000041854 */
[----:B------:R-:W-:-:S05]  /*4560*/  FADD R143, R143, R56 ;  /* 0x000000388f8f7221 */ /* 0x000fca0000000000 */
[C---:B------:R-:W-:Y:S01]  /*4570*/  HMMA.16816.F32.BF16 R72, R92.reuse, R82, R72 ;  /* 0x000000525c48723c */ /* 0x040fe20000041848 */
[----:B------:R-:W-:Y:S07]  /*4580*/  LDSM.16.M88.4 R80, [R6+0x2400] ;  /* 0x002400000650783b */ /* 0x000fee0000000200 */
[C---:B------:R-:W-:Y:S08]  /*4590*/  HMMA.16816.F32.BF16 R76, R92.reuse, R50, R76 ;  /* 0x000000325c4c723c */ /* 0x040ff0000004184c */
[C---:B------:R-:W-:Y:S08]  /*45a0*/  HMMA.16816.F32.BF16 R88, R92.reuse, R58, R88 ;  /* 0x0000003a5c58723c */ /* 0x040ff00000041858 */
[----:B------:R-:W-:Y:S01]  /*45b0*/  HMMA.16816.F32.BF16 R96, R92, R54, R96 ;  /* 0x000000365c60723c */ /* 0x000fe20000041860 */
[----:B------:R-:W0:Y:S07]  /*45c0*/  LDSM.16.M88.4 R92, [R6+0x2000] ;  /* 0x00200000065c783b */ /* 0x000e2e0000000200 */
[C---:B------:R-:W-:Y:S01]  /*45d0*/  HMMA.16816.F32.BF16 R60, R100.reuse, R50, R60 ;  /* 0x00000032643c723c */ /* 0x040fe2000004183c */
[----:B------:R-:W1:Y:S07]  /*45e0*/  LDSM.16.M88.4 R48, [R6+0x2800] ;  /* 0x002800000630783b */ /* 0x000e6e0000000200 */
[----:B------:R-:W-:Y:S01]  /*45f0*/  HMMA.16816.F32.BF16 R64, R100, R58, R64 ;  /* 0x0000003a6440723c */ /* 0x000fe20000041840 */
[----:B------:R-:W2:Y:S01]  /*4600*/  LDSM.16.M88.4 R56, [R6+0x2c00] ;  /* 0x002c00000638783b */ /* 0x000ea20000000200 */
[----:B------:R-:W-:-:S02]  /*4610*/  FADD R249, R249, -R20 ;  /* 0x80000014f9f97221 */ /* 0x000fc40000000000 */
[--C-:B------:R-:W-:Y:S02]  /*4620*/  FADD R243, R243, -R20.reuse ;  /* 0x80000014f3f37221 */ /* 0x100fe40000000000 */
[----:B------:R-:W-:Y:S02]  /*4630*/  FADD R247, R247, -R20 ;  /* 0x80000014f7f77221 */ /* 0x000fe40000000000 */
[----:B------:R-:W-:Y:S02]  /*4640*/  FADD R152, R152, -R23 ;  /* 0x8000001798987221 */ /* 0x000fe40000000000 */
[----:B------:R-:W-:Y:S02]  /*4650*/  FADD R132, R132, R237 ;  /* 0x000000ed84847221 */ /* 0x000fe40000000000 */
[----:B------:R-:W-:Y:S02]  /*4660*/  FMUL R104, R249, 1.4426950216293334961 ;  /* 0x3fb8aa3bf9687820 */ /* 0x000fe40000400000 */
[----:B------:R-:W-:-:S02]  /*4670*/  FMUL R109, R243, 1.4426950216293334961 ;  /* 0x3fb8aa3bf36d7820 */ /* 0x000fc40000400000 */
[----:B------:R-:W-:Y:S02]  /*4680*/  FMUL R41, R247, 1.4426950216293334961 ;  /* 0x3fb8aa3bf7297820 */ /* 0x000fe40000400000 */
[----:B------:R-:W-:Y:S02]  /*4690*/  FMUL R110, R152, 1.4426950216293334961 ;  /* 0x3fb8aa3b986e7820 */ /* 0x000fe40000400000 */
[----:B------:R-:W-:Y:S01]  /*46a0*/  FADD R235, R235, R132 ;  /* 0x00000084ebeb7221 */ /* 0x000fe20000000000 */
[----:B------:R-:W-:Y:S01]  /*46b0*/  MUFU.EX2 R104, R104 ;  /* 0x0000006800687308 */ /* 0x000fe20000000800 */
[--C-:B------:R-:W-:Y:S02]  /*46c0*/  FADD R159, R159, -R24.reuse ;  /* 0x800000189f9f7221 */ /* 0x100fe40000000000 */
[--C-:B------:R-:W-:Y:S02]  /*46d0*/  FADD R157, R157, -R24.reuse ;  /* 0x800000189d9d7221 */ /* 0x100fe40000000000 */
[----:B------:R-:W-:-:S02]  /*46e0*/  FADD R153, R153, -R24 ;  /* 0x8000001899997221 */ /* 0x000fc40000000000 */
[----:B------:R-:W-:Y:S01]  /*46f0*/  FADD R149, R149, -R24 ;  /* 0x8000001895957221 */ /* 0x000fe20000000000 */
[----:B------:R-:W3:Y:S01]  /*4700*/  MUFU.EX2 R109, R109 ;  /* 0x0000006d006d7308 */ /* 0x000ee20000000800 */
[----:B------:R-:W-:Y:S02]  /*4710*/  FADD R122, R122, R235 ;  /* 0x000000eb7a7a7221 */ /* 0x000fe40000000000 */
[--C-:B------:R-:W-:Y:S02]  /*4720*/  FADD R123, R123, -R26.reuse ;  /* 0x8000001a7b7b7221 */ /* 0x100fe40000000000 */
[--C-:B------:R-:W-:Y:S02]  /*4730*/  FADD R52, R121, -R26.reuse ;  /* 0x8000001a79347221 */ /* 0x100fe40000000000 */
[--C-:B------:R-:W-:Y:S01]  /*4740*/  FADD R147, R147, -R26.reuse ;  /* 0x8000001a93937221 */ /* 0x100fe20000000000 */
[----:B------:R-:W-:Y:S01]  /*4750*/  MUFU.EX2 R46, R46 ;  /* 0x0000002e002e7308 */ /* 0x000fe20000000800 */
[----:B------:R-:W-:Y:S01]  /*4760*/  FADD R145, R145, -R26 ;  /* 0x8000001a91917221 */ /* 0x000fe20000000000 */
[----:B------:R-:W-:Y:S01]  /*4770*/  HMMA.16816.F32.BF16 R68, R100, R54, R68 ;  /* 0x000000366444723c */ /* 0x000fe20000041844 */
[----:B------:R-:W-:-:S02]  /*4780*/  FADD R239, R128, R239 ;  /* 0x000000ef80ef7221 */ /* 0x000fc40000000000 */
[----:B------:R-:W-:-:S03]  /*4790*/  FMUL R125, R159, 1.4426950216293334961 ;  /* 0x3fb8aa3b9f7d7820 */ /* 0x000fc60000400000 */
[----:B------:R-:W-:Y:S01]  /*47a0*/  MUFU.EX2 R41, R41 ;  /* 0x0000002900297308 */ /* 0x000fe20000000800 */
[----:B------:R-:W-:Y:S02]  /*47b0*/  FMUL R126, R157, 1.4426950216293334961 ;  /* 0x3fb8aa3b9d7e7820 */ /* 0x000fe40000400000 */
[----:B------:R-:W-:Y:S02]  /*47c0*/  FMUL R131, R153, 1.4426950216293334961 ;  /* 0x3fb8aa3b99837820 */ /* 0x000fe40000400000 */
[----:B------:R-:W-:-:S03]  /*47d0*/  FMUL R128, R149, 1.4426950216293334961 ;  /* 0x3fb8aa3b95807820 */ /* 0x000fc60000400000 */
[----:B------:R-:W4:Y:S01]  /*47e0*/  MUFU.EX2 R110, R110 ;  /* 0x0000006e006e7308 */ /* 0x000f220000000800 */
[----:B------:R-:W-:Y:S02]  /*47f0*/  FADD R151, R151, R122 ;  /* 0x0000007a97977221 */ /* 0x000fe40000000000 */
[----:B------:R-:W-:-:S05]  /*4800*/  FADD R102, R114, R143 ;  /* 0x0000008f72667221 */ /* 0x000fca0000000000 */
[----:B------:R-:W-:Y:S01]  /*4810*/  MUFU.EX2 R108, R108 ;  /* 0x0000006c006c7308 */ /* 0x000fe20000000800 */
[----:B------:R-:W-:Y:S02]  /*4820*/  FADD R134, R241, R134 ;  /* 0x00000086f1867221 */ /* 0x000fe40000000000 */
[----:B------:R-:W-:-:S05]  /*4830*/  FMUL R123, R123, 1.4426950216293334961 ;  /* 0x3fb8aa3b7b7b7820 */ /* 0x000fca0000400000 */
[----:B------:R-:W5:Y:S01]  /*4840*/  MUFU.EX2 R45, R45 ;  /* 0x0000002d002d7308 */ /* 0x000f620000000800 */
[----:B------:R-:W-:Y:S02]  /*4850*/  FMUL R122, R52, 1.4426950216293334961 ;  /* 0x3fb8aa3b347a7820 */ /* 0x000fe40000400000 */
[----:B------:R-:W-:Y:S02]  /*4860*/  FMUL R147, R147, 1.4426950216293334961 ;  /* 0x3fb8aa3b93937820 */ /* 0x000fe40000400000 */
[----:B------:R-:W-:Y:S02]  /*4870*/  FMUL R145, R145, 1.4426950216293334961 ;  /* 0x3fb8aa3b91917820 */ /* 0x000fe40000400000 */
[----:B------:R-:W-:Y:S01]  /*4880*/  FADD R130, R130, R239 ;  /* 0x000000ef82827221 */ /* 0x000fe20000000000 */
[----:B------:R-:W-:Y:S01]  /*4890*/  MUFU.EX2 R125, R125 ;  /* 0x0000007d007d7308 */ /* 0x000fe20000000800 */
[----:B------:R-:W-:Y:S02]  /*48a0*/  FADD R101, R119, R102 ;  /* 0x0000006677657221 */ /* 0x000fe40000000000 */
[----:B------:R-:W-:-:S02]  /*48b0*/  FADD R233, R233, R134 ;  /* 0x00000086e9e97221 */ /* 0x000fc40000000000 */
[----:B------:R-:W-:-:S03]  /*48c0*/  FADD R130, R169, R130 ;  /* 0x00000082a9827221 */ /* 0x000fc60000000000 */
[----:B------:R-:W0:Y:S01]  /*48d0*/  MUFU.EX2 R126, R126 ;  /* 0x0000007e007e7308 */ /* 0x000e220000000800 */
[----:B------:R-:W-:-:S07]  /*48e0*/  FADD R233, R124, R233 ;  /* 0x000000e97ce97221 */ /* 0x000fce0000000000 */
[----:B------:R-:W-:Y:S01]  /*48f0*/  MUFU.EX2 R131, R131 ;  /* 0x0000008300837308 */ /* 0x000fe20000000800 */
[----:B---3--:R-:W-:-:S07]  /*4900*/  F2FP.BF16.PACK_AB R52, R109, R104 ;  /* 0x000000686d34723e */ /* 0x008fce00000010ff */
[----:B------:R-:W3:Y:S01]  /*4910*/  MUFU.EX2 R128, R128 ;  /* 0x0000008000807308 */ /* 0x000ee20000000800 */
[----:B----4-:R-:W-:-:S07]  /*4920*/  F2FP.BF16.PACK_AB R53, R110, R113 ;  /* 0x000000716e35723e */ /* 0x010fce00000010ff */
[----:B------:R4:W-:Y:S01]  /*4930*/  MUFU.EX2 R121, R123 ;  /* 0x0000007b00797308 */ /* 0x0009e20000000800 */
[----:B------:R-:W-:-:S07]  /*4940*/  F2FP.BF16.PACK_AB R54, R41, R46 ;  /* 0x0000002e2936723e */ /* 0x000fce00000010ff */
[----:B------:R-:W-:Y:S01]  /*4950*/  MUFU.EX2 R100, R122 ;  /* 0x0000007a00647308 */ /* 0x000fe20000000800 */
[----:B-----5:R-:W-:-:S07]  /*4960*/  F2FP.BF16.PACK_AB R55, R45, R108 ;  /* 0x0000006c2d37723e */ /* 0x020fce00000010ff */
[----:B------:R-:W-:Y:S01]  /*4970*/  MUFU.EX2 R114, R147 ;  /* 0x0000009300727308 */ /* 0x000fe20000000800 */
[----:B------:R-:W-:-:S07]  /*4980*/  FADD R129, R129, R130 ;  /* 0x0000008281817221 */ /* 0x000fce0000000000 */
[----:B------:R-:W5:Y:S01]  /*4990*/  MUFU.EX2 R119, R145 ;  /* 0x0000009100777308 */ /* 0x000f620000000800 */
[----:B------:R-:W-:Y:S02]  /*49a0*/  FADD R136, R136, R233 ;  /* 0x000000e988887221 */ /* 0x000fe40000000000 */
[----:B------:R-:W-:Y:S02]  /*49b0*/  FADD R101, R106, R101 ;  /* 0x000000656a657221 */ /* 0x000fe40000000000 */
[----:B------:R-:W-:Y:S02]  /*49c0*/  FADD R142, R142, R129 ;  /* 0x000000818e8e7221 */ /* 0x000fe40000000000 */
[----:B------:R-:W-:Y:S02]  /*49d0*/  FADD R107, R107, -R24 ;  /* 0x800000186b6b7221 */ /* 0x000fe40000000000 */
[----:B------:R-:W-:Y:S02]  /*49e0*/  FADD R118, R118, R151 ;  /* 0x0000009776767221 */ /* 0x000fe40000000000 */
[----:B------:R-:W-:Y:S01]  /*49f0*/  FADD R136, R135, R136 ;  /* 0x0000008887887221 */ /* 0x000fe20000000000 */
[----:B0-----:R-:W-:Y:S01]  /*4a00*/  HMMA.16816.F32.BF16 R72, R52, R92, R72 ;  /* 0x0000005c3448723c */ /* 0x001fe20000041848 */
[----:B------:R-:W-:Y:S01]  /*4a10*/  FADD R102, R104, R101 ;  /* 0x0000006568667221 */ /* 0x000fe20000000000 */
[----:B------:R-:W0:Y:S01]  /*4a20*/  MUFU.EX2 R5, R5 ;  /* 0x0000000500057308 */ /* 0x000e220000000800 */
[----:B------:R-:W-:Y:S01]  /*4a30*/  FADD R127, R127, R142 ;  /* 0x0000008e7f7f7221 */ /* 0x000fe20000000000 */
[----:B------:R-:W-:Y:S01]  /*4a40*/  F2FP.BF16.PACK_AB R104, R126, R125 ;  /* 0x0000007d7e68723e */ /* 0x000fe200000010ff */
[----:B----4-:R-:W-:Y:S01]  /*4a50*/  FMUL R123, R107, 1.4426950216293334961 ;  /* 0x3fb8aa3b6b7b7820 */ /* 0x010fe20000400000 */
[----:B---3--:R-:W-:-:S02]  /*4a60*/  F2FP.BF16.PACK_AB R106, R128, R131 ;  /* 0x00000083806a723e */ /* 0x008fc400000010ff */
[----:B------:R-:W-:Y:S01]  /*4a70*/  HMMA.16816.F32.BF16 R76, R52, R80, R76 ;  /* 0x00000050344c723c */ /* 0x000fe2000004184c */
[----:B------:R-:W-:Y:S01]  /*4a80*/  FADD R155, R155, -R24 ;  /* 0x800000189b9b7221 */ /* 0x000fe20000000000 */
[----:B-----5:R-:W-:Y:S01]  /*4a90*/  F2FP.BF16.PACK_AB R107, R119, R114 ;  /* 0x00000072776b723e */ /* 0x020fe200000010ff */
[----:B------:R-:W-:Y:S02]  /*4aa0*/  FADD R141, R141, R118 ;  /* 0x000000768d8d7221 */ /* 0x000fe40000000000 */
[----:B------:R-:W-:-:S03]  /*4ab0*/  FADD R133, R133, R136 ;  /* 0x0000008885857221 */ /* 0x000fc60000000000 */
[----:B-1----:R-:W-:Y:S01]  /*4ac0*/  HMMA.16816.F32.BF16 R88, R52, R48, R88 ;  /* 0x000000303458723c */ /* 0x002fe20000041858 */
[----:B------:R-:W-:Y:S02]  /*4ad0*/  FADD R117, R117, -R24 ;  /* 0x8000001875757221 */ /* 0x000fe40000000000 */
[----:B------:R-:W-:-:S05]  /*4ae0*/  FADD R101, R109, R102 ;  /* 0x000000666d657221 */ /* 0x000fca0000000000 */
[----:B--2---:R-:W-:Y:S01]  /*4af0*/  HMMA.16816.F32.BF16 R96, R52, R56, R96 ;  /* 0x000000383460723c */ /* 0x004fe20000041860 */
[----:B------:R-:W-:Y:S01]  /*4b00*/  FADD R140, R140, R127 ;  /* 0x0000007f8c8c7221 */ /* 0x000fe20000000000 */
[----:B------:R-:W1:Y:S05]  /*4b10*/  MUFU.EX2 R8, R8 ;  /* 0x0000000800087308 */ /* 0x000e6a0000000800 */
[----:B------:R-:W-:Y:S01]  /*4b20*/  FADD R52, R105, -R26 ;  /* 0x8000001a69347221 */ /* 0x000fe20000000000 */
[----:B------:R-:W-:Y:S01]  /*4b30*/  F2FP.BF16.PACK_AB R105, R100, R121 ;  /* 0x000000796469723e */ /* 0x000fe200000010ff */
[----:B------:R-:W-:Y:S02]  /*4b40*/  FMUL R155, R155, 1.4426950216293334961 ;  /* 0x3fb8aa3b9b9b7820 */ /* 0x000fe40000400000 */
[----:B------:R-:W-:-:S02]  /*4b50*/  FMUL R109, R52, 1.4426950216293334961 ;  /* 0x3fb8aa3b346d7820 */ /* 0x000fc40000400000 */
[----:B------:R-:W-:Y:S02]  /*4b60*/  FADD R112, R112, R141 ;  /* 0x0000008d70707221 */ /* 0x000fe40000000000 */
[----:B------:R-:W-:Y:S02]  /*4b70*/  FADD R138, R138, R133 ;  /* 0x000000858a8a7221 */ /* 0x000fe40000000000 */
[----:B------:R-:W-:Y:S01]  /*4b80*/  FADD R47, R47, -R26 ;  /* 0x8000001a2f2f7221 */ /* 0x000fe20000000000 */
[----:B------:R-:W-:Y:S01]  /*4b90*/  HMMA.16816.F32.BF16 R52, R104, R92, R84 ;  /* 0x0000005c6834723c */ /* 0x000fe20000041854 */
[----:B------:R-:W-:Y:S02]  /*4ba0*/  FADD R236, R236, -R20 ;  /* 0x80000014ecec7221 */ /* 0x000fe40000000000 */
[----:B------:R-:W-:Y:S01]  /*4bb0*/  FMUL R117, R117, 1.4426950216293334961 ;  /* 0x3fb8aa3b75757820 */ /* 0x000fe20000400000 */
[----:B------:R-:W-:Y:S01]  /*4bc0*/  MUFU.EX2 R9, R9 ;  /* 0x0000000900097308 */ /* 0x000fe20000000800 */
[----:B------:R-:W-:-:S02]  /*4bd0*/  FADD R121, R121, R140 ;  /* 0x0000008c79797221 */ /* 0x000fc40000000000 */
[----:B------:R-:W-:Y:S02]  /*4be0*/  FADD R43, R43, -R26 ;  /* 0x8000001a2b2b7221 */ /* 0x000fe40000000000 */
[----:B------:R-:W-:Y:S02]  /*4bf0*/  FADD R115, R115, -R24 ;  /* 0x8000001873737221 */ /* 0x000fe40000000000 */
[----:B------:R-:W-:Y:S01]  /*4c00*/  FADD R113, R113, R112 ;  /* 0x0000007071717221 */ /* 0x000fe20000000000 */
[----:B------:R-:W2:Y:S01]  /*4c10*/  MUFU.EX2 R120, R155 ;  /* 0x0000009b00787308 */ /* 0x000ea20000000800 */
[----:B------:R-:W-:Y:S02]  /*4c20*/  FADD R125, R125, R138 ;  /* 0x0000008a7d7d7221 */ /* 0x000fe40000000000 */
[----:B------:R-:W-:Y:S02]  /*4c30*/  FADD R84, R46, R101 ;  /* 0x000000652e547221 */ /* 0x000fe40000000000 */
[----:B------:R-:W-:-:S02]  /*4c40*/  FMUL R47, R47, 1.4426950216293334961 ;  /* 0x3fb8aa3b2f2f7820 */ /* 0x000fc40000400000 */
[----:B------:R-:W-:Y:S01]  /*4c50*/  FMUL R42, R236, 1.4426950216293334961 ;  /* 0x3fb8aa3bec2a7820 */ /* 0x000fe20000400000 */
[----:B------:R-:W3:Y:S01]  /*4c60*/  MUFU.EX2 R109, R109 ;  /* 0x0000006d006d7308 */ /* 0x000ee20000000800 */
[----:B------:R-:W-:Y:S02]  /*4c70*/  FADD R121, R100, R121 ;  /* 0x0000007964797221 */ /* 0x000fe40000000000 */
[----:B------:R-:W-:Y:S02]  /*4c80*/  FMUL R43, R43, 1.4426950216293334961 ;  /* 0x3fb8aa3b2b2b7820 */ /* 0x000fe40000400000 */
[----:B------:R-:W-:Y:S02]  /*4c90*/  FMUL R115, R115, 1.4426950216293334961 ;  /* 0x3fb8aa3b73737820 */ /* 0x000fe40000400000 */
[----:B------:R-:W-:Y:S01]  /*4ca0*/  FADD R113, R110, R113 ;  /* 0x000000716e717221 */ /* 0x000fe20000000000 */
[----:B------:R-:W4:Y:S01]  /*4cb0*/  MUFU.EX2 R44, R44 ;  /* 0x0000002c002c7308 */ /* 0x000f220000000800 */
[----:B------:R-:W-:-:S02]  /*4cc0*/  FADD R126, R126, R125 ;  /* 0x0000007d7e7e7221 */ /* 0x000fc40000000000 */
[----:B------:R-:W-:Y:S01]  /*4cd0*/  FADD R84, R41, R84 ;  /* 0x0000005429547221 */ /* 0x000fe20000000000 */
[----:B------:R-:W-:Y:S01]  /*4ce0*/  HMMA.16816.F32.BF16 R100, R104, R80, R60 ;  /* 0x000000506864723c */ /* 0x000fe2000004183c */
[----:B------:R-:W-:-:S03]  /*4cf0*/  FADD R11, R11, -R26 ;  /* 0x8000001a0b0b7221 */ /* 0x000fc60000000000 */
[----:B------:R-:W5:Y:S01]  /*4d00*/  MUFU.EX2 R117, R117 ;  /* 0x0000007500757308 */ /* 0x000f620000000800 */
[----:B------:R-:W-:Y:S02]  /*4d10*/  FADD R108, R108, R113 ;  /* 0x000000716c6c7221 */ /* 0x000fe40000000000 */
[----:B------:R-:W-:Y:S02]  /*4d20*/  FADD R60, R114, R121 ;  /* 0x00000079723c7221 */ /* 0x000fe40000000000 */
[----:B------:R-:W-:-:S03]  /*4d30*/  FADD R131, R131, R126 ;  /* 0x0000007e83837221 */ /* 0x000fc60000000000 */
[----:B------:R-:W1:Y:S01]  /*4d40*/  MUFU.EX2 R46, R47 ;  /* 0x0000002f002e7308 */ /* 0x000e620000000800 */
[----:B0-----:R-:W-:Y:S02]  /*4d50*/  FADD R41, R5, R84 ;  /* 0x0000005405297221 */ /* 0x001fe40000000000 */
[----:B------:R-:W-:-:S05]  /*4d60*/  FMUL R11, R11, 1.4426950216293334961 ;  /* 0x3fb8aa3b0b0b7820 */ /* 0x000fca0000400000 */
[----:B------:R-:W0:Y:S01]  /*4d70*/  MUFU.EX2 R42, R42 ;  /* 0x0000002a002a7308 */ /* 0x000e220000000800 */
[----:B------:R-:W-:Y:S02]  /*4d80*/  FADD R108, R45, R108 ;  /* 0x0000006c2d6c7221 */ /* 0x000fe40000000000 */
[----:B------:R-:W-:-:S05]  /*4d90*/  FADD R131, R128, R131 ;  /* 0x0000008380837221 */ /* 0x000fca0000000000 */
[----:B------:R0:W3:Y:S01]  /*4da0*/  MUFU.EX2 R118, R115 ;  /* 0x0000007300767308 */ /* 0x0000e20000000800 */
[----:B-1----:R-:W-:Y:S01]  /*4db0*/  FADD R41, R8, R41 ;  /* 0x0000002908297221 */ /* 0x002fe20000000000 */
[C---:B------:R-:W-:Y:S06]  /*4dc0*/  HMMA.16816.F32.BF16 R68, R104.reuse, R56, R68 ;  /* 0x000000386844723c */ /* 0x040fec0000041844 */
[----:B------:R-:W1:Y:S02]  /*4dd0*/  MUFU.EX2 R43, R43 ;  /* 0x0000002b002b7308 */ /* 0x000e640000000800 */
[----:B0-----:R-:W-:Y:S01]  /*4de0*/  HMMA.16816.F32.BF16 R112, R104, R48, R64 ;  /* 0x000000306870723c */ /* 0x001fe20000041840 */
[----:B--2---:R-:W-:-:S05]  /*4df0*/  FADD R56, R120, R131 ;  /* 0x0000008378387221 */ /* 0x004fca0000000000 */
[----:B------:R-:W0:Y:S01]  /*4e00*/  MUFU.EX2 R123, R123 ;  /* 0x0000007b007b7308 */ /* 0x000e220000000800 */
[----:B------:R-:W-:Y:S01]  /*4e10*/  FADD R48, R119, R60 ;  /* 0x0000003c77307221 */ /* 0x000fe20000000000 */
[----:B------:R-:W-:Y:S01]  /*4e20*/  F2FP.BF16.PACK_AB R60, R8, R5 ;  /* 0x00000005083c723e */ /* 0x000fe200000010ff */
[----:B------:R-:W-:-:S05]  /*4e30*/  FADD R5, R9, R108 ;  /* 0x0000006c09057221 */ /* 0x000fca0000000000 */
[----:B------:R-:W2:Y:S01]  /*4e40*/  MUFU.EX2 R8, R11 ;  /* 0x0000000b00087308 */ /* 0x000ea20000000800 */
[----:B---3--:R-:W-:Y:S01]  /*4e50*/  FADD R45, R109, R48 ;  /* 0x000000306d2d7221 */ /* 0x008fe20000000000 */
[C---:B----4-:R-:W-:Y:S01]  /*4e60*/  F2FP.BF16.PACK_AB R61, R44.reuse, R9 ;  /* 0x000000092c3d723e */ /* 0x050fe200000010ff */
[----:B------:R-:W-:Y:S02]  /*4e70*/  FADD R5, R44, R5 ;  /* 0x000000052c057221 */ /* 0x000fe40000000000 */
[----:B-----5:R-:W-:Y:S02]  /*4e80*/  FADD R9, R117, R56 ;  /* 0x0000003875097221 */ /* 0x020fe40000000000 */
[----:B------:R-:W-:Y:S01]  /*4e90*/  FADD R44, R46, R45 ;  /* 0x0000002d2e2c7221 */ /* 0x000fe20000000000 */
[----:B------:R-:W-:Y:S01]  /*4ea0*/  F2FP.BF16.PACK_AB R63, R139, R116 ;  /* 0x000000748b3f723e */ /* 0x000fe200000010ff */
[----:B------:R-:W-:Y:S01]  /*4eb0*/  FADD R116, R116, R5 ;  /* 0x0000000574747221 */ /* 0x000fe20000000000 */
[----:B------:R-:W-:Y:S01]  /*4ec0*/  F2FP.BF16.PACK_AB R62, R7, R42 ;  /* 0x0000002a073e723e */ /* 0x000fe200000010ff */
[----:B------:R-:W-:-:S02]  /*4ed0*/  FADD R48, R118, R9 ;  /* 0x0000000976307221 */ /* 0x000fc40000000000 */
[----:B------:R-:W-:Y:S02]  /*4ee0*/  FADD R42, R42, R41 ;  /* 0x000000292a2a7221 */ /* 0x000fe40000000000 */
[----:B-1----:R-:W-:Y:S02]  /*4ef0*/  FADD R5, R43, R44 ;  /* 0x0000002c2b057221 */ /* 0x002fe40000000000 */
[----:B0-----:R-:W-:Y:S02]  /*4f00*/  FADD R48, R123, R48 ;  /* 0x000000307b307221 */ /* 0x001fe40000000000 */
[----:B------:R-:W-:Y:S02]  /*4f10*/  FADD R42, R7, R42 ;  /* 0x0000002a072a7221 */ /* 0x000fe40000000000 */
[----:B------:R-:W-:Y:S02]  /*4f20*/  FADD R116, R139, R116 ;  /* 0x000000748b747221 */ /* 0x000fe40000000000 */
[C---:B--2---:R-:W-:Y:S01]  /*4f30*/  FADD R5, R8.reuse, R5 ;  /* 0x0000000508057221 */ /* 0x044fe20000000000 */
[----:B------:R-:W0:Y:S04]  /*4f40*/  SHFL.BFLY PT, R11, R48, 0x2, 0x1f ;  /* 0x0c401f00300b7f89 */ /* 0x000e2800000e0000 */
[----:B------:R-:W1:Y:S04]  /*4f50*/  SHFL.BFLY PT, R7, R42, 0x2, 0x1f ;  /* 0x0c401f002a077f89 */ /* 0x000e6800000e0000 */
[----:B------:R-:W2:Y:S04]  /*4f60*/  SHFL.BFLY PT, R9, R116, 0x2, 0x1f ;  /* 0x0c401f0074097f89 */ /* 0x000ea800000e0000 */
[----:B------:R-:W3:Y:S01]  /*4f70*/  SHFL.BFLY PT, R56, R5, 0x2, 0x1f ;  /* 0x0c401f0005387f89 */ /* 0x000ee200000e0000 */
[----:B------:R-:W-:Y:S01]  /*4f80*/  F2FP.BF16.PACK_AB R47, R8, R43 ;  /* 0x0000002b082f723e */ /* 0x000fe200000010ff */
[----:B------:R-:W-:Y:S01]  /*4f90*/  UIADD3 UR4, UP0, UR4, 0x40, URZ ;  /* 0x0000004004047890 */ /* 0x000fe2000ff1e03f */
[----:B0-----:R-:W-:-:S02]  /*4fa0*/  FADD R11, R48, R11 ;  /* 0x0000000b300b7221 */ /* 0x001fc40000000000 */
[----:B-1----:R-:W-:Y:S02]  /*4fb0*/  FADD R7, R42, R7 ;  /* 0x000000072a077221 */ /* 0x002fe40000000000 */
[----:B--2---:R-:W-:Y:S02]  /*4fc0*/  FADD R9, R116, R9 ;  /* 0x0000000974097221 */ /* 0x004fe40000000000 */
[----:B---3--:R-:W-:Y:S01]  /*4fd0*/  FADD R56, R5, R56 ;  /* 0x0000003805387221 */ /* 0x008fe20000000000 */
[----:B------:R-:W0:Y:S01]  /*4fe0*/  SHFL.BFLY PT, R48, R11, 0x1, 0x1f ;  /* 0x0c201f000b307f89 */ /* 0x000e2200000e0000 */
[----:B------:R-:W-:-:S03]  /*4ff0*/  UIADD3.X UR5, URZ, UR5, URZ, UP0, !UPT ;  /* 0x000000053f057290 */ /* 0x000fc600087fe43f */
[----:B------:R-:W1:Y:S04]  /*5000*/  SHFL.BFLY PT, R8, R7, 0x1, 0x1f ;  /* 0x0c201f0007087f89 */ /* 0x000e6800000e0000 */
[----:B------:R-:W2:Y:S04]  /*5010*/  SHFL.BFLY PT, R42, R9, 0x1, 0x1f ;  /* 0x0c201f00092a7f89 */ /* 0x000ea800000e0000 */
[----:B------:R-:W3:Y:S01]  /*5020*/  SHFL.BFLY PT, R5, R56, 0x1, 0x1f ;  /* 0x0c201f0038057f89 */ /* 0x000ee200000e0000 */
[----:B------:R-:W-:Y:S02]  /*5030*/  ISETP.LE.U32.AND P0, PT, R10, UR4, PT ;  /* 0x000000040a007c0c */ /* 0x000fe4000bf03070 */
[----:B------:R-:W-:-:S04]  /*5040*/  MOV R43, UR5 ;  /* 0x00000005002b7c02 */ /* 0x000fc80008000f00 */
[----:B------:R-:W-:Y:S02]  /*5050*/  ISETP.GE.U32.AND.EX P0, PT, R43, RZ, PT, P0 ;  /* 0x000000ff2b00720c */ /* 0x000fe40003f06100 */
[----:B------:R-:W-:Y:S02]  /*5060*/  F2FP.BF16.PACK_AB R45, R46, R109 ;  /* 0x0000006d2e2d723e */ /* 0x000fe400000010ff */
[----:B------:R-:W-:Y:S02]  /*5070*/  F2FP.BF16.PACK_AB R44, R117, R120 ;  /* 0x00000078752c723e */ /* 0x000fe400000010ff */
[----:B------:R-:W-:Y:S01]  /*5080*/  F2FP.BF16.PACK_AB R46, R123, R118 ;  /* 0x000000767b2e723e */ /* 0x000fe200000010ff */
[----:B0-----:R-:W-:Y:S01]  /*5090*/  FADD R48, R11, R48 ;  /* 0x000000300b307221 */ /* 0x001fe20000000000 */
[----:B------:R-:W-:Y:S01]  /*50a0*/  HMMA.16816.F32.BF16 R72, R60, R94, R72 ;  /* 0x0000005e3c48723c */ /* 0x000fe20000041848 */
[----:B------:R-:W-:Y:S02]  /*50b0*/  IMAD.MOV.U32 R41, RZ, RZ, 0x40 ;  /* 0x00000040ff297424 */ /* 0x000fe400078e00ff */
[----:B-1----:R-:W-:-:S02]  /*50c0*/  FADD R8, R7, R8 ;  /* 0x0000000807087221 */ /* 0x002fc40000000000 */
[----:B--2---:R-:W-:-:S03]  /*50d0*/  FADD R42, R9, R42 ;  /* 0x0000002a092a7221 */ /* 0x004fc60000000000 */
[----:B------:R-:W-:Y:S01]  /*50e0*/  HMMA.16816.F32.BF16 R76, R60, R82, R76 ;  /* 0x000000523c4c723c */ /* 0x000fe2000004184c */
[----:B---3--:R-:W-:Y:S01]  /*50f0*/  FADD R5, R56, R5 ;  /* 0x0000000538057221 */ /* 0x008fe20000000000 */
[----:B------:R-:W-:Y:S01]  /*5100*/  MOV R128, R23 ;  /* 0x0000001700807202 */ /* 0x000fe20000000f00 */
[----:B------:R-:W-:Y:S01]  /*5110*/  FFMA R36, R35, R36, R48 ;  /* 0x0000002423247223 */ /* 0x000fe20000000030 */
[----:B------:R-:W-:-:S04]  /*5120*/  MOV R171, R26 ;  /* 0x0000001a00ab7202 */ /* 0x000fc80000000f00 */
[----:B------:R-:W-:Y:S01]  /*5130*/  HMMA.16816.F32.BF16 R84, R60, R50, R88 ;  /* 0x000000323c54723c */ /* 0x000fe20000041858 */
[C---:B------:R-:W-:Y:S02]  /*5140*/  IMAD R21, R41.reuse, c[0x0][0x1b4], R21 ;  /* 0x00006d0029157a24 */ /* 0x040fe400078e0215 */
[----:B------:R-:W-:-:S05]  /*5150*/  IMAD R22, R41, c[0x0][0x1a4], R22 ;  /* 0x0000690029167a24 */ /* 0x000fca00078e0216 */
[----:B------:R-:W-:Y:S01]  /*5160*/  HMMA.16816.F32.BF16 R64, R44, R82, R100 ;  /* 0x000000522c40723c */ /* 0x000fe20000041864 */
[----:B------:R-:W-:Y:S02]  /*5170*/  FFMA R40, R39, R40, R8 ;  /* 0x0000002827287223 */ /* 0x000fe40000000008 */
[----:B------:R-:W-:Y:S02]  /*5180*/  FFMA R38, R37, R38, R42 ;  /* 0x0000002625267223 */ /* 0x000fe4000000002a */
[----:B------:R-:W-:-:S03]  /*5190*/  FFMA R34, R111, R34, R5 ;  /* 0x000000226f227223 */ /* 0x000fc60000000005 */
[----:B------:R-:W-:Y:S01]  /*51a0*/  HMMA.16816.F32.BF16 R60, R60, R58, R96 ;  /* 0x0000003a3c3c723c */ /* 0x000fe20000041860 */
[----:B------:R-:W-:Y:S02]  /*51b0*/  IMAD.MOV.U32 R7, RZ, RZ, R20 ;  /* 0x000000ffff077224 */ /* 0x000fe400078e0014 */
[----:B------:R-:W-:-:S05]  /*51c0*/  IMAD.MOV.U32 R35, RZ, RZ, R24 ;  /* 0x000000ffff237224 */ /* 0x000fca00078e0018 */
[C---:B------:R-:W-:Y:S08]  /*51d0*/  HMMA.16816.F32.BF16 R92, R44.reuse, R94, R52 ;  /* 0x0000005e2c5c723c */ /* 0x040ff00000041834 */
[C---:B------:R-:W-:Y:S08]  /*51e0*/  HMMA.16816.F32.BF16 R100, R44.reuse, R50, R112 ;  /* 0x000000322c64723c */ /* 0x040ff00000041870 */
[----:B------:R-:W-:Y:S01]  /*51f0*/  HMMA.16816.F32.BF16 R68, R44, R58, R68 ;  /* 0x0000003a2c44723c */ /* 0x000fe20000041844 */
[----:B------:R-:W-:Y:S01]  /*5200*/  @P0 CALL.REL.NOINC `(.L_x_0) ;  /* 0x0000001000000944 */ /* 0x000fe20003c00000 */
[----:B------:R-:W-:Y:S06]  /*5210*/  BRA `(.L_x_1) ;  /* 0xffffc71000007947 */ /* 0x000fec000383ffff */
.L_x_0:
[C---:B------:R-:W-:Y:S01]  /*5220*/  FMUL R5, R40.reuse, 8388608 ;  /* 0x4b00000028057820 */ /* 0x040fe20000400000 */
[----:B------:R-:W-:Y:S01]  /*5230*/  FSETP.GEU.AND P0, PT, R40, 1.175494350822287508e-38, PT ;  /* 0x008000002800780b */ /* 0x000fe20003f0e000 */
[C---:B------:R-:W-:Y:S01]  /*5240*/  FMUL R6, R38.reuse, 8388608 ;  /* 0x4b00000026067820 */ /* 0x040fe20000400000 */
[----:B------:R-:W-:Y:S01]  /*5250*/  FSETP.GEU.AND P2, PT, R38, 1.175494350822287508e-38, PT ;  /* 0x008000002600780b */ /* 0x000fe20003f4e000 */
[----:B------:R-:W-:Y:S01]  /*5260*/  IMAD.SHL.U32 R7, R0, 0x100, RZ ;  /* 0x0000010000077824 */ /* 0x000fe200078e00ff */
[----:B------:R-:W-:Y:S01]  /*5270*/  FSEL R81, R5, R40, !P0 ;  /* 0x0000002805517208 */ /* 0x000fe20004000000 */
[----:B------:R-:W-:Y:S01]  /*5280*/  IMAD R27, R12, 0x2, R13 ;  /* 0x000000020c1b7824 */ /* 0x000fe200078e020d */
[----:B------:R-:W-:Y:S01]  /*5290*/  FSEL R80, R6, R38, !P2 ;  /* 0x0000002606507208 */ /* 0x000fe20005000000 */
[----:B------:R-:W-:Y:S01]  /*52a0*/  FMUL R6, R36, 8388608 ;  /* 0x4b00000024067820 */ /* 0x000fe20000400000 */
[----:B------:R-:W-:Y:S01]  /*52b0*/  IADD3 R5, R81, -0x3f3504f3, RZ ;  /* 0xc0cafb0d51057810 */ /* 0x000fe20007ffe0ff */
[----:B------:R-:W-:Y:S01]  /*52c0*/  IMAD R10, R2, c[0x0][0x1c0], RZ ;  /* 0x00007000020a7a24 */ /* 0x000fe200078e02ff */
[----:B------:R-:W-:Y:S01]  /*52d0*/  FSETP.GEU.AND P3, PT, R36, 1.175494350822287508e-38, PT ;  /* 0x008000002400780b */ /* 0x000fe20003f6e000 */
[----:B------:R-:W-:Y:S01]  /*52e0*/  IMAD R12, R3, c[0x0][0x1c4], RZ ;  /* 0x00007100030c7a24 */ /* 0x000fe200078e02ff */
[----:B------:R-:W-:Y:S01]  /*52f0*/  LOP3.LUT R8, R5, 0xff800000, RZ, 0xc0, !PT ;  /* 0xff80000005087812 */ /* 0x000fe200078ec0ff */
[----:B------:R-:W-:Y:S01]  /*5300*/  BAR.SYNC.DEFER_BLOCKING 0x0 ;  /* 0x0000000000007b1d */ /* 0x000fe20000010000 */
[----:B------:R-:W-:Y:S01]  /*5310*/  IADD3 R5, R80, -0x3f3504f3, RZ ;  /* 0xc0cafb0d50057810 */ /* 0x000fe20007ffe0ff */
[----:B------:R-:W-:Y:S01]  /*5320*/  IMAD R2, R2, c[0x0][0x1cc], RZ ;  /* 0x0000730002027a24 */ /* 0x000fe200078e02ff */
[----:B------:R-:W-:-:S02]  /*5330*/  LOP3.LUT R18, R16, 0x38, RZ, 0xc0, !PT ;  /* 0x0000003810127812 */ /* 0x000fc400078ec0ff */
[----:B------:R-:W-:Y:S01]  /*5340*/  FSEL R83, R6, R36, !P3 ;  /* 0x0000002406537208 */ /* 0x000fe20005800000 */
[----:B------:R-:W-:Y:S01]  /*5350*/  FMUL R6, R34, 8388608 ;  /* 0x4b00000022067820 */ /* 0x000fe20000400000 */
[----:B------:R-:W-:Y:S01]  /*5360*/  SHF.L.U32 R16, R0, 0x2, RZ ;  /* 0x0000000200107819 */ /* 0x000fe200000006ff */
[----:B------:R0:W1:Y:S01]  /*5370*/  I2F R9, R8 ;  /* 0x0000000800097306 */ /* 0x0000620000201400 */
[----:B------:R-:W-:Y:S02]  /*5380*/  SHF.R.U32.HI R17, RZ, 0x1, R0 ;  /* 0x00000001ff117819 */ /* 0x000fe40000011600 */
[----:B------:R-:W-:Y:S02]  /*5390*/  LOP3.LUT R11, R5, 0xff800000, RZ, 0xc0, !PT ;  /* 0xff800000050b7812 */ /* 0x000fe400078ec0ff */
[----:B------:R-:W-:Y:S02]  /*53a0*/  IADD3 R5, R83, -0x3f3504f3, RZ ;  /* 0xc0cafb0d53057810 */ /* 0x000fe40007ffe0ff */
[----:B------:R-:W-:Y:S01]  /*53b0*/  LOP3.LUT R25, R16, 0x1c0, RZ, 0xc0, !PT ;  /* 0x000001c010197812 */ /* 0x000fe200078ec0ff */
[----:B------:R2:W3:Y:S01]  /*53c0*/  I2F R13, R11 ;  /* 0x0000000b000d7306 */ /* 0x0004e20000201400 */
[----:B------:R-:W-:Y:S01]  /*53d0*/  LOP3.LUT R22, R17, 0x4, RZ, 0xc0, !PT ;  /* 0x0000000411167812 */ /* 0x000fe200078ec0ff */
[----:B0-----:R-:W-:Y:S01]  /*53e0*/  IMAD.IADD R8, R81, 0x1, -R8 ;  /* 0x0000000151087824 */ /* 0x001fe200078e0a08 */
[----:B------:R-:W-:-:S02]  /*53f0*/  SHF.L.U32 R0, R0, 0xa, RZ ;  /* 0x0000000a00007819 */ /* 0x000fc400000006ff */
[----:B------:R-:W-:Y:S01]  /*5400*/  LOP3.LUT R16, R5, 0xff800000, RZ, 0xc0, !PT ;  /* 0xff80000005107812 */ /* 0x000fe200078ec0ff */
[----:B------:R-:W-:Y:S01]  /*5410*/  FADD R8, R8, -1 ;  /* 0xbf80000008087421 */ /* 0x000fe20000000000 */
[C---:B------:R-:W-:Y:S02]  /*5420*/  FSETP.GT.AND P1, PT, |R34|.reuse, 8.50705917302346158658e+37, PT ;  /* 0x7e8000002200780b */ /* 0x040fe40003f24200 */
[----:B------:R-:W-:Y:S01]  /*5430*/  FSETP.GEU.AND P4, PT, R34, 1.175494350822287508e-38, PT ;  /* 0x008000002200780b */ /* 0x000fe20003f8e000 */
[----:B------:R0:W4:Y:S01]  /*5440*/  I2F R17, R16 ;  /* 0x0000001000117306 */ /* 0x0001220000201400 */
[----:B------:R-:W-:Y:S01]  /*5450*/  IADD3 R5, R22, R18, R25 ;  /* 0x0000001216057210 */ /* 0x000fe20007ffe019 */
[----:B--2---:R-:W-:Y:S01]  /*5460*/  IMAD.IADD R11, R80, 0x1, -R11 ;  /* 0x00000001500b7824 */ /* 0x004fe200078e0a0b */
[----:B------:R-:W-:Y:S02]  /*5470*/  LOP3.LUT R25, R0, 0x1800, RZ, 0xc0, !PT ;  /* 0x0000180000197812 */ /* 0x000fe400078ec0ff */
[----:B------:R-:W-:Y:S01]  /*5480*/  FSEL R0, RZ, -23, P0 ;  /* 0xc1b80000ff007808 */ /* 0x000fe20000000000 */
[----:B------:R-:W-:Y:S01]  /*5490*/  FADD R11, R11, -1 ;  /* 0xbf8000000b0b7421 */ /* 0x000fe20000000000 */
[----:B------:R-:W-:-:S02]  /*54a0*/  FSETP.GEU.AND P0, PT, |R34|, 1.175494350822287508e-38, PT ;  /* 0x008000002200780b */ /* 0x000fc40003f0e200 */
[----:B------:R-:W-:Y:S01]  /*54b0*/  FSEL R89, R6, R34, !P4 ;  /* 0x0000002206597208 */ /* 0x000fe20006000000 */
[----:B------:R-:W-:Y:S01]  /*54c0*/  IMAD.SHL.U32 R6, R10, 0x2, RZ ;  /* 0x000000020a067824 */ /* 0x000fe200078e00ff */
[----:B------:R-:W-:Y:S01]  /*54d0*/  LOP3.LUT R21, R7, 0x1800, RZ, 0xc0, !PT ;  /* 0x0000180007157812 */ /* 0x000fe200078ec0ff */
[----:B------:R-:W-:Y:S01]  /*54e0*/  @P1 FMUL R34, R34, 0.25 ;  /* 0x3e80000022221820 */ /* 0x000fe20000400000 */
[----:B------:R-:W-:Y:S01]  /*54f0*/  IADD3 R7, R89, -0x3f3504f3, RZ ;  /* 0xc0cafb0d59077810 */ /* 0x000fe20007ffe0ff */
[----:B-1----:R-:W-:Y:S01]  /*5500*/  FFMA.FTZ R0, R9, 1.1920928955078125e-07, R0 ;  /* 0x3400000009007823 */ /* 0x002fe20000010000 */
[C---:B------:R-:W-:Y:S01]  /*5510*/  SHF.L.U32 R19, R12.reuse, 0x1, RZ ;  /* 0x000000010c137819 */ /* 0x040fe200000006ff */
[----:B------:R-:W-:Y:S01]  /*5520*/  IMAD.HI R12, R12, 0x2, RZ ;  /* 0x000000020c0c7827 */ /* 0x000fe200078e02ff */
[----:B------:R-:W-:Y:S02]  /*5530*/  LOP3.LUT R18, R7, 0xff800000, RZ, 0xc0, !PT ;  /* 0xff80000007127812 */ /* 0x000fe400078ec0ff */
[----:B------:R-:W-:Y:S01]  /*5540*/  IADD3 R6, P5, P6, R19, c[0x0][0x178], R6 ;  /* 0x00005e0013067a10 */ /* 0x000fe20007ebe006 */
[----:B------:R-:W-:Y:S01]  /*5550*/  IMAD.HI R7, R10, 0x2, RZ ;  /* 0x000000020a077827 */ /* 0x000fe200078e02ff */
[----:B------:R-:W-:Y:S01]  /*5560*/  FSEL R10, RZ, -23, P2 ;  /* 0xc1b80000ff0a7808 */ /* 0x000fe20001000000 */
[----:B------:R-:W-:Y:S01]  /*5570*/  I2F R19, R18 ;  /* 0x0000001200137306 */ /* 0x000fe20000201400 */
[----:B------:R-:W-:Y:S01]  /*5580*/  FSETP.GT.AND P2, PT, |R36|, 8.50705917302346158658e+37, PT ;  /* 0x7e8000002400780b */ /* 0x000fe20003f44200 */
[----:B------:R-:W-:Y:S01]  /*5590*/  @!P0 FMUL R34, R34, 16777216 ;  /* 0x4b80000022228820 */ /* 0x000fe20000400000 */
[----:B------:R-:W-:Y:S01]  /*55a0*/  IADD3.X R7, R12, c[0x0][0x17c], R7, P5, P6 ;  /* 0x00005f000c077a10 */ /* 0x000fe20002fec407 */
[----:B------:R-:W-:Y:S01]  /*55b0*/  @P1 FMUL R71, R71, 0.25 ;  /* 0x3e80000047471820 */ /* 0x000fe20000400000 */
[----:B------:R-:W-:Y:S01]  /*55c0*/  FSEL R12, RZ, -23, P3 ;  /* 0xc1b80000ff0c7808 */ /* 0x000fe20001800000 */
[----:B------:R-:W-:Y:S01]  /*55d0*/  @P1 FMUL R70, R70, 0.25 ;  /* 0x3e80000046461820 */ /* 0x000fe20000400000 */
[----:B------:R-:W-:Y:S01]  /*55e0*/  FSETP.GEU.AND P3, PT, |R36|, 1.175494350822287508e-38, PT ;  /* 0x008000002400780b */ /* 0x000fe20003f6e200 */
[----:B------:R-:W1:Y:S01]  /*55f0*/  MUFU.RCP R9, R34 ;  /* 0x0000002200097308 */ /* 0x000e620000001000 */
[----:B------:R-:W-:Y:S01]  /*5600*/  @P1 FMUL R103, R103, 0.25 ;  /* 0x3e80000067671820 */ /* 0x000fe20000400000 */
[----:B------:R-:W-:Y:S01]  /*5610*/  MOV R44, R60 ;  /* 0x0000003c002c7202 */ /* 0x000fe20000000f00 */
[----:B------:R-:W-:Y:S01]  /*5620*/  @P1 FMUL R102, R102, 0.25 ;  /* 0x3e80000066661820 */ /* 0x000fe20000400000 */
[----:B------:R-:W-:Y:S01]  /*5630*/  LEA R4, R4, R25, 0x4 ;  /* 0x0000001904047211 */ /* 0x000fe200078e20ff */
[----:B------:R-:W-:Y:S01]  /*5640*/  @P1 FMUL R67, R67, 0.25 ;  /* 0x3e80000043431820 */ /* 0x000fe20000400000 */
[C---:B0-----:R-:W-:Y:S01]  /*5650*/  IADD3 R16, R83.reuse, -R16, RZ ;  /* 0x8000001053107210 */ /* 0x041fe20007ffe0ff */
[----:B------:R-:W-:Y:S01]  /*5660*/  @P1 FMUL R66, R66, 0.25 ;  /* 0x3e80000042421820 */ /* 0x000fe20000400000 */
[----:B------:R-:W-:Y:S01]  /*5670*/  ISETP.GE.U32.AND P5, PT, R83, 0x7f800000, PT ;  /* 0x7f8000005300780c */ /* 0x000fe20003fa6070 */
[----:B------:R-:W-:Y:S01]  /*5680*/  @P1 FMUL R95, R95, 0.25 ;  /* 0x3e8000005f5f1820 */ /* 0x000fe20000400000 */
[----:B------:R-:W-:Y:S01]  /*5690*/  LOP3.LUT R15, R15, 0xf8, RZ, 0xc0, !PT ;  /* 0x000000f80f0f7812 */ /* 0x000fe200078ec0ff */
[----:B------:R-:W-:Y:S01]  /*56a0*/  @P1 FMUL R94, R94, 0.25 ;  /* 0x3e8000005e5e1820 */ /* 0x000fe20000400000 */
[----:B------:R-:W-:Y:S01]  /*56b0*/  FSETP.GT.AND P1, PT, |R40|, 8.50705917302346158658e+37, PT ;  /* 0x7e8000002800780b */ /* 0x000fe20003f24200 */
[----:B------:R-:W-:-:S02]  /*56c0*/  IMAD R21, R14, 0x20, R21 ;  /* 0x000000200e157824 */ /* 0x000fc400078e0215 */
[----:B------:R-:W-:Y:S02]  /*56d0*/  @P2 FMUL R36, R36, 0.25 ;  /* 0x3e80000024242820 */ /* 0x000fe40000400000 */
[----:B------:R-:W-:Y:S02]  /*56e0*/  IMAD.SHL.U32 R14, R27, 0x4, RZ ;  /* 0x000000041b0e7824 */ /* 0x000fe400078e00ff */
[----:B------:R-:W-:Y:S02]  /*56f0*/  @!P0 FMUL R71, R71, 16777216 ;  /* 0x4b80000047478820 */ /* 0x000fe40000400000 */
[----:B------:R-:W-:Y:S01]  /*5700*/  @!P0 FMUL R70, R70, 16777216 ;  /* 0x4b80000046468820 */ /* 0x000fe20000400000 */
[----:B------:R-:W-:Y:S01]  /*5710*/  LOP3.LUT R60, R21, R14, RZ, 0x3c, !PT ;  /* 0x0000000e153c7212 */ /* 0x000fe200078e3cff */
[----:B------:R-:W-:Y:S01]  /*5720*/  @!P0 FMUL R103, R103, 16777216 ;  /* 0x4b80000067678820 */ /* 0x000fe20000400000 */
[----:B------:R-:W-:Y:S01]  /*5730*/  FSEL R14, RZ, -23, P4 ;  /* 0xc1b80000ff0e7808 */ /* 0x000fe20002000000 */
[----:B------:R-:W-:Y:S01]  /*5740*/  @!P0 FMUL R102, R102, 16777216 ;  /* 0x4b80000066668820 */ /* 0x000fe20000400000 */
[----:B------:R-:W-:Y:S01]  /*5750*/  FSETP.GEU.AND P4, PT, |R38|, 1.175494350822287508e-38, PT ;  /* 0x008000002600780b */ /* 0x000fe20003f8e200 */
[----:B------:R-:W-:-:S02]  /*5760*/  @!P0 FMUL R67, R67, 16777216 ;  /* 0x4b80000043438820 */ /* 0x000fc40000400000 */
[----:B------:R-:W-:Y:S02]  /*5770*/  @!P0 FMUL R66, R66, 16777216 ;  /* 0x4b80000042428820 */ /* 0x000fe40000400000 */
[----:B------:R-:W-:Y:S02]  /*5780*/  @!P0 FMUL R95, R95, 16777216 ;  /* 0x4b8000005f5f8820 */ /* 0x000fe40000400000 */
[----:B------:R-:W-:Y:S01]  /*5790*/  @!P0 FMUL R94, R94, 16777216 ;  /* 0x4b8000005e5e8820 */ /* 0x000fe20000400000 */
[----:B------:R-:W-:Y:S01]  /*57a0*/  FSETP.GT.AND P0, PT, |R38|, 8.50705917302346158658e+37, PT ;  /* 0x7e8000002600780b */ /* 0x000fe20003f04200 */
[----:B------:R-:W-:Y:S02]  /*57b0*/  @!P3 FMUL R36, R36, 16777216 ;  /* 0x4b8000002424b820 */ /* 0x000fe40000400000 */
[----:B---3--:R-:W-:Y:S02]  /*57c0*/  FFMA.FTZ R10, R13, 1.1920928955078125e-07, R10 ;  /* 0x340000000d0a7823 */ /* 0x008fe4000001000a */
[----:B----4-:R-:W-:-:S02]  /*57d0*/  FFMA.FTZ R17, R17, 1.1920928955078125e-07, R12 ;  /* 0x3400000011117823 */ /* 0x010fc4000001000c */
[C---:B-1----:R-:W-:Y:S02]  /*57e0*/  FMUL R12, R9.reuse, R71 ;  /* 0x00000047090c7220 */ /* 0x042fe40000400000 */
[C---:B------:R-:W-:Y:S02]  /*57f0*/  FMUL R13, R9.reuse, R70 ;  /* 0x00000046090d7220 */ /* 0x040fe40000400000 */
[C---:B------:R-:W-:Y:S02]  /*5800*/  FMUL R22, R9.reuse, R103 ;  /* 0x0000006709167220 */ /* 0x040fe40000400000 */
[C---:B------:R-:W-:Y:S02]  /*5810*/  FMUL R25, R9.reuse, R102 ;  /* 0x0000006609197220 */ /* 0x040fe40000400000 */
[C---:B------:R-:W-:Y:S02]  /*5820*/  FMUL R29, R9.reuse, R67 ;  /* 0x00000043091d7220 */ /* 0x040fe40000400000 */
[----:B------:R-:W-:-:S02]  /*5830*/  FMUL R30, R9, R66 ;  /* 0x00000042091e7220 */ /* 0x000fc40000400000 */
[C---:B------:R-:W-:Y:S02]  /*5840*/  FMUL R33, R9.reuse, R95 ;  /* 0x0000005f09217220 */ /* 0x040fe40000400000 */
[----:B------:R-:W-:Y:S01]  /*5850*/  FMUL R34, R9, R94 ;  /* 0x0000005e09227220 */ /* 0x000fe20000400000 */
[----:B------:R-:W-:Y:S01]  /*5860*/  F2FP.BF16.PACK_AB R29, R29, R30 ;  /* 0x0000001e1d1d723e */ /* 0x000fe200000010ff */
[----:B------:R-:W0:Y:S01]  /*5870*/  MUFU.RCP R9, R36 ;  /* 0x0000002400097308 */ /* 0x000e220000001000 */
[----:B------:R-:W-:Y:S01]  /*5880*/  @P2 FMUL R69, R69, 0.25 ;  /* 0x3e80000045452820 */ /* 0x000fe20000400000 */
[----:B------:R-:W-:Y:S01]  /*5890*/  F2FP.BF16.PACK_AB R30, R22, R25 ;  /* 0x00000019161e723e */ /* 0x000fe200000010ff */
[----:B------:R-:W-:Y:S02]  /*58a0*/  @P2 FMUL R68, R68, 0.25 ;  /* 0x3e80000044442820 */ /* 0x000fe40000400000 */
[----:B------:R-:W-:Y:S02]  /*58b0*/  @P2 FMUL R101, R101, 0.25 ;  /* 0x3e80000065652820 */ /* 0x000fe40000400000 */
[----:B------:R-:W-:-:S02]  /*58c0*/  @P2 FMUL R100, R100, 0.25 ;  /* 0x3e80000064642820 */ /* 0x000fc40000400000 */
[----:B------:R-:W-:Y:S02]  /*58d0*/  @P2 FMUL R65, R65, 0.25 ;  /* 0x3e80000041412820 */ /* 0x000fe40000400000 */
[----:B------:R-:W-:Y:S02]  /*58e0*/  @P2 FMUL R64, R64, 0.25 ;  /* 0x3e80000040402820 */ /* 0x000fe40000400000 */
[----:B------:R-:W-:Y:S02]  /*58f0*/  @P2 FMUL R93, R93, 0.25 ;  /* 0x3e8000005d5d2820 */ /* 0x000fe40000400000 */
[----:B------:R-:W-:Y:S01]  /*5900*/  @P2 FMUL R92, R92, 0.25 ;  /* 0x3e8000005c5c2820 */ /* 0x000fe20000400000 */
[----:B------:R-:W-:Y:S01]  /*5910*/  FSETP.GEU.AND P2, PT, |R40|, 1.175494350822287508e-38, PT ;  /* 0x008000002800780b */ /* 0x000fe20003f4e200 */
[----:B------:R-:W-:Y:S02]  /*5920*/  @P0 FMUL R38, R38, 0.25 ;  /* 0x3e80000026260820 */ /* 0x000fe40000400000 */
[----:B------:R-:W-:-:S02]  /*5930*/  @!P3 FMUL R69, R69, 16777216 ;  /* 0x4b8000004545b820 */ /* 0x000fc40000400000 */
[----:B------:R-:W-:Y:S02]  /*5940*/  @!P3 FMUL R68, R68, 16777216 ;  /* 0x4b8000004444b820 */ /* 0x000fe40000400000 */
[----:B------:R-:W-:Y:S02]  /*5950*/  @!P3 FMUL R101, R101, 16777216 ;  /* 0x4b8000006565b820 */ /* 0x000fe40000400000 */
[----:B------:R-:W-:Y:S02]  /*5960*/  @!P3 FMUL R100, R100, 16777216 ;  /* 0x4b8000006464b820 */ /* 0x000fe40000400000 */
[----:B------:R-:W-:Y:S02]  /*5970*/  @!P3 FMUL R65, R65, 16777216 ;  /* 0x4b8000004141b820 */ /* 0x000fe40000400000 */
[----:B------:R-:W-:Y:S02]  /*5980*/  @!P3 FMUL R64, R64, 16777216 ;  /* 0x4b8000004040b820 */ /* 0x000fe40000400000 */
[----:B------:R-:W-:-:S02]  /*5990*/  @!P3 FMUL R93, R93, 16777216 ;  /* 0x4b8000005d5db820 */ /* 0x000fc40000400000 */
[----:B------:R-:W-:Y:S01]  /*59a0*/  @!P3 FMUL R92, R92, 16777216 ;  /* 0x4b8000005c5cb820 */ /* 0x000fe20000400000 */
[----:B------:R-:W-:Y:S01]  /*59b0*/  FSETP.NEU.AND P3, PT, R81, RZ, PT ;  /* 0x000000ff5100720b */ /* 0x000fe20003f6d000 */
[----:B------:R-:W-:Y:S02]  /*59c0*/  @!P4 FMUL R38, R38, 16777216 ;  /* 0x4b8000002626c820 */ /* 0x000fe40000400000 */
[----:B------:R-:W-:Y:S02]  /*59d0*/  FFMA.FTZ R19, R19, 1.1920928955078125e-07, R14 ;  /* 0x3400000013137823 */ /* 0x000fe4000001000e */
[C---:B0-----:R-:W-:Y:S02]  /*59e0*/  FMUL R14, R9.reuse, R69 ;  /* 0x00000045090e7220 */ /* 0x041fe40000400000 */
[C---:B------:R-:W-:Y:S02]  /*59f0*/  FMUL R21, R9.reuse, R68 ;  /* 0x0000004409157220 */ /* 0x040fe40000400000 */
[----:B------:R-:W-:-:S02]  /*5a00*/  FMUL R27, R9, R101 ;  /* 0x00000065091b7220 */ /* 0x000fc40000400000 */
[C---:B------:R-:W-:Y:S02]  /*5a10*/  FMUL R28, R9.reuse, R100 ;  /* 0x00000064091c7220 */ /* 0x040fe40000400000 */
[C---:B------:R-:W-:Y:S02]  /*5a20*/  FMUL R31, R9.reuse, R65 ;  /* 0x00000041091f7220 */ /* 0x040fe40000400000 */
[C---:B------:R-:W-:Y:S02]  /*5a30*/  FMUL R32, R9.reuse, R64 ;  /* 0x0000004009207220 */ /* 0x040fe40000400000 */
[C---:B------:R-:W-:Y:S02]  /*5a40*/  FMUL R35, R9.reuse, R93 ;  /* 0x0000005d09237220 */ /* 0x040fe40000400000 */
[----:B------:R-:W-:Y:S02]  /*5a50*/  FMUL R36, R9, R92 ;  /* 0x0000005c09247220 */ /* 0x000fe40000400000 */
[----:B------:R-:W0:Y:S01]  /*5a60*/  MUFU.RCP R9, R38 ;  /* 0x0000002600097308 */ /* 0x000e220000001000 */
[----:B------:R-:W-:-:S02]  /*5a70*/  @P0 FMUL R63, R63, 0.25 ;  /* 0x3e8000003f3f0820 */ /* 0x000fc40000400000 */
[----:B------:R-:W-:Y:S01]  /*5a80*/  @P0 FMUL R62, R62, 0.25 ;  /* 0x3e8000003e3e0820 */ /* 0x000fe20000400000 */
[----:B------:R-:W-:Y:S01]  /*5a90*/  F2FP.BF16.PACK_AB R36, R35, R36 ;  /* 0x000000242324723e */ /* 0x000fe200000010ff */
[----:B------:R-:W-:Y:S02]  /*5aa0*/  @P0 FMUL R87, R87, 0.25 ;  /* 0x3e80000057570820 */ /* 0x000fe40000400000 */
[----:B------:R-:W-:Y:S02]  /*5ab0*/  @P0 FMUL R86, R86, 0.25 ;  /* 0x3e80000056560820 */ /* 0x000fe40000400000 */
[----:B------:R-:W-:Y:S02]  /*5ac0*/  @P0 FMUL R79, R79, 0.25 ;  /* 0x3e8000004f4f0820 */ /* 0x000fe40000400000 */
[----:B------:R-:W-:Y:S02]  /*5ad0*/  @P0 FMUL R78, R78, 0.25 ;  /* 0x3e8000004e4e0820 */ /* 0x000fe40000400000 */
[----:B------:R-:W-:-:S02]  /*5ae0*/  @P0 FMUL R75, R75, 0.25 ;  /* 0x3e8000004b4b0820 */ /* 0x000fc40000400000 */
[----:B------:R-:W-:Y:S01]  /*5af0*/  @P0 FMUL R74, R74, 0.25 ;  /* 0x3e8000004a4a0820 */ /* 0x000fe20000400000 */
[----:B------:R-:W-:Y:S01]  /*5b00*/  ISETP.GE.U32.AND P0, PT, R81, 0x7f800000, PT ;  /* 0x7f8000005100780c */ /* 0x000fe20003f06070 */
[----:B------:R-:W-:Y:S02]  /*5b10*/  @P1 FMUL R40, R40, 0.25 ;  /* 0x3e80000028281820 */ /* 0x000fe40000400000 */
[----:B------:R-:W-:Y:S02]  /*5b20*/  @!P4 FMUL R63, R63, 16777216 ;  /* 0x4b8000003f3fc820 */ /* 0x000fe40000400000 */
[----:B------:R-:W-:Y:S02]  /*5b30*/  @!P4 FMUL R62, R62, 16777216 ;  /* 0x4b8000003e3ec820 */ /* 0x000fe40000400000 */
[----:B------:R-:W-:Y:S02]  /*5b40*/  @!P4 FMUL R87, R87, 16777216 ;  /* 0x4b8000005757c820 */ /* 0x000fe40000400000 */
[----:B------:R-:W-:-:S02]  /*5b50*/  @!P4 FMUL R86, R86, 16777216 ;  /* 0x4b8000005656c820 */ /* 0x000fc40000400000 */
[----:B------:R-:W-:Y:S02]  /*5b60*/  @!P4 FMUL R79, R79, 16777216 ;  /* 0x4b8000004f4fc820 */ /* 0x000fe40000400000 */
[----:B------:R-:W-:Y:S02]  /*5b70*/  @!P4 FMUL R78, R78, 16777216 ;  /* 0x4b8000004e4ec820 */ /* 0x000fe40000400000 */
[----:B------:R-:W-:Y:S02]  /*5b80*/  @!P4 FMUL R75, R75, 16777216 ;  /* 0x4b8000004b4bc820 */ /* 0x000fe40000400000 */
[----:B------:R-:W-:Y:S01]  /*5b90*/  @!P4 FMUL R74, R74, 16777216 ;  /* 0x4b8000004a4ac820 */ /* 0x000fe20000400000 */
[----:B------:R-:W-:Y:S01]  /*5ba0*/  ISETP.GE.U32.AND P4, PT, R89, 0x7f800000, PT ;  /* 0x7f8000005900780c */ /* 0x000fe20003f86070 */
[----:B------:R-:W-:Y:S02]  /*5bb0*/  @!P2 FMUL R40, R40, 16777216 ;  /* 0x4b8000002828a820 */ /* 0x000fe40000400000 */
[----:B0-----:R-:W-:-:S02]  /*5bc0*/  FMUL R37, R9, R63 ;  /* 0x0000003f09257220 */ /* 0x001fc40000400000 */
[C---:B------:R-:W-:Y:S02]  /*5bd0*/  FMUL R38, R9.reuse, R62 ;  /* 0x0000003e09267220 */ /* 0x040fe40000400000 */
[C---:B------:R-:W-:Y:S02]  /*5be0*/  FMUL R41, R9.reuse, R87 ;  /* 0x0000005709297220 */ /* 0x040fe40000400000 */
[----:B------:R-:W-:Y:S01]  /*5bf0*/  FMUL R42, R9, R86 ;  /* 0x00000056092a7220 */ /* 0x000fe20000400000 */
[----:B------:R-:W-:Y:S01]  /*5c00*/  F2FP.BF16.PACK_AB R59, R37, R38 ;  /* 0x00000026253b723e */ /* 0x000fe200000010ff */
[----:B------:R-:W-:Y:S01]  /*5c10*/  FMUL R45, R9, R79 ;  /* 0x0000004f092d7220 */ /* 0x000fe20000400000 */
[----:B------:R-:W-:Y:S01]  /*5c20*/  F2FP.BF16.PACK_AB R37, R31, R32 ;  /* 0x000000201f25723e */ /* 0x000fe200000010ff */
[C---:B------:R-:W-:Y:S01]  /*5c30*/  FMUL R46, R9.reuse, R78 ;  /* 0x0000004e092e7220 */ /* 0x040fe20000400000 */
[----:B------:R-:W-:Y:S01]  /*5c40*/  F2FP.BF16.PACK_AB R31, R12, R13 ;  /* 0x0000000d0c1f723e */ /* 0x000fe200000010ff */
[----:B------:R-:W-:Y:S01]  /*5c50*/  FMUL R49, R9, R75 ;  /* 0x0000004b09317220 */ /* 0x000fe20000400000 */
[----:B------:R-:W-:Y:S01]  /*5c60*/  F2FP.BF16.PACK_AB R38, R27, R28 ;  /* 0x0000001c1b26723e */ /* 0x000fe200000010ff */
[----:B------:R-:W-:Y:S01]  /*5c70*/  FMUL R50, R9, R74 ;  /* 0x0000004a09327220 */ /* 0x000fe20000400000 */
[----:B------:R-:W-:Y:S01]  /*5c80*/  F2FP.BF16.PACK_AB R57, R45, R46 ;  /* 0x0000002e2d39723e */ /* 0x000fe200000010ff */
[----:B------:R-:W0:Y:S01]  /*5c90*/  MUFU.RCP R9, R40 ;  /* 0x0000002800097308 */ /* 0x000e220000001000 */
[----:B------:R-:W-:Y:S01]  /*5ca0*/  @P1 FMUL R61, R61, 0.25 ;  /* 0x3e8000003d3d1820 */ /* 0x000fe20000400000 */
[----:B------:R-:W-:Y:S01]  /*5cb0*/  F2FP.BF16.PACK_AB R58, R41, R42 ;  /* 0x0000002a293a723e */ /* 0x000fe200000010ff */
[----:B------:R-:W-:Y:S01]  /*5cc0*/  @P1 FMUL R44, R44, 0.25 ;  /* 0x3e8000002c2c1820 */ /* 0x000fe20000400000 */
[----:B------:R-:W-:Y:S01]  /*5cd0*/  F2FP.BF16.PACK_AB R56, R49, R50 ;  /* 0x000000323138723e */ /* 0x000fe200000010ff */
[----:B------:R-:W-:Y:S01]  /*5ce0*/  @!P2 FMUL R61, R61, 16777216 ;  /* 0x4b8000003d3da820 */ /* 0x000fe20000400000 */
[----:B------:R-:W-:Y:S01]  /*5cf0*/  F2FP.BF16.PACK_AB R28, R33, R34 ;  /* 0x00000022211c723e */ /* 0x000fe200000010ff */
[----:B------:R-:W-:Y:S01]  /*5d00*/  @!P2 FMUL R44, R44, 16777216 ;  /* 0x4b8000002c2ca820 */ /* 0x000fe20000400000 */
[----:B------:R-:W-:Y:S01]  /*5d10*/  LOP3.LUT R32, R4, 0x60, RZ, 0x3c, !PT ;  /* 0x0000006004207812 */ /* 0x000fe200078e3cff */
[----:B------:R-:W-:Y:S01]  /*5d20*/  @P1 FMUL R85, R85, 0.25 ;  /* 0x3e80000055551820 */ /* 0x000fe20000400000 */
[----:B------:R-:W-:Y:S01]  /*5d30*/  STS.128 [R60+0x80], R56 ;  /* 0x000080383c007388 */ /* 0x000fe20000000c00 */
[----:B------:R-:W-:-:S02]  /*5d40*/  @P1 FMUL R84, R84, 0.25 ;  /* 0x3e80000054541820 */ /* 0x000fc40000400000 */
[----:B------:R-:W-:Y:S01]  /*5d50*/  @P1 FMUL R77, R77, 0.25 ;  /* 0x3e8000004d4d1820 */ /* 0x000fe20000400000 */
[----:B------:R1:W-:Y:S01]  /*5d60*/  STS.128 [R60+0x480], R28 ;  /* 0x0004801c3c007388 */ /* 0x0003e20000000c00 */
[----:B------:R-:W-:Y:S02]  /*5d70*/  @P1 FMUL R76, R76, 0.25 ;  /* 0x3e8000004c4c1820 */ /* 0x000fe40000400000 */
[C---:B0-----:R-:W-:Y:S02]  /*5d80*/  FMUL R39, R9.reuse, R61 ;  /* 0x0000003d09277220 */ /* 0x041fe40000400000 */
[----:B------:R-:W-:Y:S02]  /*5d90*/  FMUL R40, R9, R44 ;  /* 0x0000002c09287220 */ /* 0x000fe40000400000 */
[----:B------:R-:W-:Y:S02]  /*5da0*/  @P1 FMUL R73, R73, 0.25 ;  /* 0x3e80000049491820 */ /* 0x000fe40000400000 */
[----:B------:R-:W-:Y:S01]  /*5db0*/  @P1 FMUL R72, R72, 0.25 ;  /* 0x3e80000048481820 */ /* 0x000fe20000400000 */
[----:B------:R-:W-:Y:S01]  /*5dc0*/  F2FP.BF16.PACK_AB R55, R39, R40 ;  /* 0x000000282737723e */ /* 0x000fe200000010ff */
[----:B------:R-:W-:Y:S01]  /*5dd0*/  @!P2 FMUL R85, R85, 16777216 ;  /* 0x4b8000005555a820 */ /* 0x000fe20000400000 */
[----:B------:R-:W-:Y:S01]  /*5de0*/  F2FP.BF16.PACK_AB R39, R14, R21 ;  /* 0x000000150e27723e */ /* 0x000fe200000010ff */
[----:B------:R-:W-:Y:S01]  /*5df0*/  @!P2 FMUL R84, R84, 16777216 ;  /* 0x4b8000005454a820 */ /* 0x000fe20000400000 */
[----:B------:R-:W-:Y:S01]  /*5e00*/  MOV R21, 0x3dc6b27f ;  /* 0x3dc6b27f00157802 */ /* 0x000fe20000000f00 */
[----:B------:R-:W-:Y:S01]  /*5e10*/  @!P2 FMUL R77, R77, 16777216 ;  /* 0x4b8000004d4da820 */ /* 0x000fe20000400000 */
[----:B------:R-:W-:Y:S01]  /*5e20*/  ISETP.GE.U32.AND P1, PT, R80, 0x7f800000, PT ;  /* 0x7f8000005000780c */ /* 0x000fe20003f26070 */
[----:B------:R-:W-:Y:S01]  /*5e30*/  @!P2 FMUL R76, R76, 16777216 ;  /* 0x4b8000004c4ca820 */ /* 0x000fe20000400000 */
[----:B------:R-:W-:Y:S01]  /*5e40*/  STS.128 [R60+0x400], R36 ;  /* 0x000400243c007388 */ /* 0x000fe20000000c00 */
[----:B------:R-:W-:Y:S01]  /*5e50*/  @!P2 FMUL R73, R73, 16777216 ;  /* 0x4b8000004949a820 */ /* 0x000fe20000400000 */
[----:B-1----:R-:W-:Y:S01]  /*5e60*/  LOP3.LUT R28, R4, 0x40, RZ, 0x3c, !PT ;  /* 0x00000040041c7812 */ /* 0x002fe200078e3cff */
[----:B------:R-:W-:Y:S01]  /*5e70*/  @!P2 FMUL R72, R72, 16777216 ;  /* 0x4b8000004848a820 */ /* 0x000fe20000400000 */
[----:B------:R-:W-:Y:S01]  /*5e80*/  FSETP.NEU.AND P2, PT, R80, RZ, PT ;  /* 0x000000ff5000720b */ /* 0x000fe20003f4d000 */
[----:B------:R-:W-:-:S02]  /*5e90*/  FMUL R51, R9, R73 ;  /* 0x0000004909337220 */ /* 0x000fc40000400000 */
[C---:B------:R-:W-:Y:S02]  /*5ea0*/  FMUL R52, R9.reuse, R72 ;  /* 0x0000004809347220 */ /* 0x040fe40000400000 */
[C---:B------:R-:W-:Y:S02]  /*5eb0*/  FMUL R47, R9.reuse, R77 ;  /* 0x0000004d092f7220 */ /* 0x040fe40000400000 */
[----:B------:R-:W-:Y:S01]  /*5ec0*/  FMUL R48, R9, R76 ;  /* 0x0000004c09307220 */ /* 0x000fe20000400000 */
[----:B------:R-:W-:Y:S01]  /*5ed0*/  F2FP.BF16.PACK_AB R52, R51, R52 ;  /* 0x000000343334723e */ /* 0x000fe200000010ff */
[C---:B------:R-:W-:Y:S02]  /*5ee0*/  FMUL R43, R9.reuse, R85 ;  /* 0x00000055092b7220 */ /* 0x040fe40000400000 */
[----:B------:R-:W-:Y:S01]  /*5ef0*/  FMUL R44, R9, R84 ;  /* 0x00000054092c7220 */ /* 0x000fe20000400000 */
[----:B------:R-:W-:Y:S01]  /*5f00*/  F2FP.BF16.PACK_AB R53, R47, R48 ;  /* 0x000000302f35723e */ /* 0x000fe200000010ff */
[----:B------:R-:W-:-:S02]  /*5f10*/  FFMA.FTZ R9, R8, R21, -0.16845393180847167969 ;  /* 0xbe2c7f3008097423 */ /* 0x000fc40000010015 */
[----:B------:R-:W-:Y:S01]  /*5f20*/  IMAD.IADD R18, R89, 0x1, -R18 ;  /* 0x0000000159127824 */ /* 0x000fe200078e0a12 */
[----:B------:R-:W-:Y:S01]  /*5f30*/  F2FP.BF16.PACK_AB R54, R43, R44 ;  /* 0x0000002c2b36723e */ /* 0x000fe200000010ff */
[----:B------:R-:W-:Y:S02]  /*5f40*/  FFMA.FTZ R9, R8, R9, 0.1716887056827545166 ;  /* 0x3e2fcf2a08097423 */ /* 0x000fe40000010009 */
[----:B------:R-:W-:Y:S02]  /*5f50*/  FADD R16, R16, -1 ;  /* 0xbf80000010107421 */ /* 0x000fe40000000000 */
[----:B------:R-:W-:Y:S01]  /*5f60*/  FFMA.FTZ R12, R11, R21, -0.16845393180847167969 ;  /* 0xbe2c7f300b0c7423 */ /* 0x000fe20000010015 */
[----:B------:R0:W-:Y:S01]  /*5f70*/  STS.128 [R60], R52 ;  /* 0x000000343c007388 */ /* 0x0001e20000000c00 */
[----:B------:R-:W-:Y:S02]  /*5f80*/  FADD R18, R18, -1 ;  /* 0xbf80000012127421 */ /* 0x000fe40000000000 */
[----:B------:R-:W-:-:S02]  /*5f90*/  FFMA.FTZ R9, R8, R9, -0.17900948226451873779 ;  /* 0xbe374e4308097423 */ /* 0x000fc40000010009 */
[-C--:B------:R-:W-:Y:S02]  /*5fa0*/  FFMA.FTZ R13, R16, R21.reuse, -0.16845393180847167969 ;  /* 0xbe2c7f30100d7423 */ /* 0x080fe40000010015 */
[C---:B------:R-:W-:Y:S02]  /*5fb0*/  FFMA.FTZ R12, R11.reuse, R12, 0.1716887056827545166 ;  /* 0x3e2fcf2a0b0c7423 */ /* 0x040fe4000001000c */
[----:B------:R-:W-:Y:S02]  /*5fc0*/  FFMA.FTZ R21, R18, R21, -0.16845393180847167969 ;  /* 0xbe2c7f3012157423 */ /* 0x000fe40000010015 */
[----:B------:R-:W-:Y:S02]  /*5fd0*/  FFMA.FTZ R9, R8, R9, 0.20512372255325317383 ;  /* 0x3e520bf408097423 */ /* 0x000fe40000010009 */
[----:B------:R-:W-:Y:S02]  /*5fe0*/  FFMA.FTZ R12, R11, R12, -0.17900948226451873779 ;  /* 0xbe374e430b0c7423 */ /* 0x000fe4000001000c */
[----:B------:R-:W-:Y:S01]  /*5ff0*/  FFMA.FTZ R21, R18, R21, 0.1716887056827545166 ;  /* 0x3e2fcf2a12157423 */ /* 0x000fe20000010015 */
[----:B0-----:R-:W-:Y:S01]  /*6000*/  MOV R55, c[0x0][0x1c8] ;  /* 0x0000720000377a02 */ /* 0x001fe20000000f00 */
[----:B------:R-:W-:-:S02]  /*6010*/  FFMA.FTZ R13, R16, R13, 0.1716887056827545166 ;  /* 0x3e2fcf2a100d7423 */ /* 0x000fc4000001000d */
[----:B------:R-:W-:Y:S01]  /*6020*/  FFMA.FTZ R9, R8, R9, -0.24046532809734344482 ;  /* 0xbe763c8b08097423 */ /* 0x000fe20000010009 */
[----:B------:R-:W-:Y:S01]  /*6030*/  SHF.L.U32 R65, R55, 0x4, RZ ;  /* 0x0000000437417819 */ /* 0x000fe200000006ff */
[C---:B------:R-:W-:Y:S02]  /*6040*/  FFMA.FTZ R12, R11.reuse, R12, 0.20512372255325317383 ;  /* 0x3e520bf40b0c7423 */ /* 0x040fe4000001000c */
[----:B------:R-:W-:Y:S02]  /*6050*/  FFMA.FTZ R21, R18, R21, -0.17900948226451873779 ;  /* 0xbe374e4312157423 */ /* 0x000fe40000010015 */
[----:B------:R-:W-:Y:S02]  /*6060*/  FFMA.FTZ R13, R16, R13, -0.17900948226451873779 ;  /* 0xbe374e43100d7423 */ /* 0x000fe4000001000d */
[----:B------:R-:W-:Y:S02]  /*6070*/  FFMA.FTZ R9, R8, R9, 0.28857114911079406738 ;  /* 0x3e93bf9908097423 */ /* 0x000fe40000010009 */
[----:B------:R-:W-:-:S02]  /*6080*/  FFMA.FTZ R12, R11, R12, -0.24046532809734344482 ;  /* 0xbe763c8b0b0c7423 */ /* 0x000fc4000001000c */
[----:B------:R-:W-:Y:S02]  /*6090*/  FFMA.FTZ R21, R18, R21, 0.20512372255325317383 ;  /* 0x3e520bf412157423 */ /* 0x000fe40000010015 */
[----:B------:R-:W-:Y:S02]  /*60a0*/  FFMA.FTZ R13, R16, R13, 0.20512372255325317383 ;  /* 0x3e520bf4100d7423 */ /* 0x000fe4000001000d */
[----:B------:R-:W-:Y:S02]  /*60b0*/  FFMA.FTZ R9, R8, R9, -0.36067417263984680176 ;  /* 0xbeb8aa4908097423 */ /* 0x000fe40000010009 */
[----:B------:R-:W-:Y:S02]  /*60c0*/  FFMA.FTZ R12, R11, R12, 0.28857114911079406738 ;  /* 0x3e93bf990b0c7423 */ /* 0x000fe4000001000c */
[----:B------:R-:W-:Y:S02]  /*60d0*/  FFMA.FTZ R21, R18, R21, -0.24046532809734344482 ;  /* 0xbe763c8b12157423 */ /* 0x000fe40000010015 */
[----:B------:R-:W-:-:S02]  /*60e0*/  FFMA.FTZ R13, R16, R13, -0.24046532809734344482 ;  /* 0xbe763c8b100d7423 */ /* 0x000fc4000001000d */
[----:B------:R-:W-:Y:S02]  /*60f0*/  FFMA.FTZ R9, R8, R9, 0.48089820146560668945 ;  /* 0x3ef6384a08097423 */ /* 0x000fe40000010009 */
[C---:B------:R-:W-:Y:S02]  /*6100*/  FFMA.FTZ R12, R11.reuse, R12, -0.36067417263984680176 ;  /* 0xbeb8aa490b0c7423 */ /* 0x040fe4000001000c */
[----:B------:R-:W-:Y:S02]  /*6110*/  FFMA.FTZ R21, R18, R21, 0.28857114911079406738 ;  /* 0x3e93bf9912157423 */ /* 0x000fe40000010015 */
[----:B------:R-:W-:Y:S02]  /*6120*/  FFMA.FTZ R13, R16, R13, 0.28857114911079406738 ;  /* 0x3e93bf99100d7423 */ /* 0x000fe4000001000d */
[----:B------:R-:W-:Y:S02]  /*6130*/  FFMA.FTZ R9, R8, R9, -0.72134751081466674805 ;  /* 0xbf38aa3b08097423 */ /* 0x000fe40000010009 */
[----:B------:R-:W-:-:S02]  /*6140*/  FFMA.FTZ R12, R11, R12, 0.48089820146560668945 ;  /* 0x3ef6384a0b0c7423 */ /* 0x000fc4000001000c */
[----:B------:R-:W-:Y:S02]  /*6150*/  FFMA.FTZ R21, R18, R21, -0.36067417263984680176 ;  /* 0xbeb8aa4912157423 */ /* 0x000fe40000010015 */
[----:B------:R-:W-:Y:S02]  /*6160*/  FFMA.FTZ R13, R16, R13, -0.36067417263984680176 ;  /* 0xbeb8aa49100d7423 */ /* 0x000fe4000001000d */
[----:B------:R-:W-:Y:S02]  /*6170*/  FMUL R9, R8, R9 ;  /* 0x0000000908097220 */ /* 0x000fe40000400000 */
[----:B------:R-:W-:Y:S02]  /*6180*/  FFMA.FTZ R12, R11, R12, -0.72134751081466674805 ;  /* 0xbf38aa3b0b0c7423 */ /* 0x000fe4000001000c */
[----:B------:R-:W-:Y:S02]  /*6190*/  FFMA.FTZ R21, R18, R21, 0.48089820146560668945 ;  /* 0x3ef6384a12157423 */ /* 0x000fe40000010015 */
[----:B------:R-:W-:-:S02]  /*61a0*/  FFMA.FTZ R13, R16, R13, 0.48089820146560668945 ;  /* 0x3ef6384a100d7423 */ /* 0x000fc4000001000d */
[----:B------:R-:W-:Y:S02]  /*61b0*/  FMUL R9, R8, R9 ;  /* 0x0000000908097220 */ /* 0x000fe40000400000 */
[C---:B------:R-:W-:Y:S02]  /*61c0*/  FMUL R12, R11.reuse, R12 ;  /* 0x0000000c0b0c7220 */ /* 0x040fe40000400000 */
[----:B------:R-:W-:Y:S02]  /*61d0*/  FFMA.FTZ R21, R18, R21, -0.72134751081466674805 ;  /* 0xbf38aa3b12157423 */ /* 0x000fe40000010015 */
[----:B------:R-:W-:Y:S02]  /*61e0*/  FFMA.FTZ R13, R16, R13, -0.72134751081466674805 ;  /* 0xbf38aa3b100d7423 */ /* 0x000fe4000001000d */
[----:B------:R-:W-:Y:S01]  /*61f0*/  FFMA.FTZ R9, R8, 1.4426950216293334961, R9 ;  /* 0x3fb8aa3b08097823 */ /* 0x000fe20000010009 */
[----:B------:R-:W-:Y:S01]  /*6200*/  @P0 MOV R8, 0x7f800000 ;  /* 0x7f80000000080802 */ /* 0x000fe20000000f00 */
[----:B------:R-:W-:-:S02]  /*6210*/  FMUL R12, R11, R12 ;  /* 0x0000000c0b0c7220 */ /* 0x000fc40000400000 */
[----:B------:R-:W-:Y:S02]  /*6220*/  FMUL R21, R18, R21 ;  /* 0x0000001512157220 */ /* 0x000fe40000400000 */
[----:B------:R-:W-:Y:S02]  /*6230*/  FMUL R13, R16, R13 ;  /* 0x0000000d100d7220 */ /* 0x000fe40000400000 */
[----:B------:R-:W-:Y:S02]  /*6240*/  FFMA.FTZ R11, R11, 1.4426950216293334961, R12 ;  /* 0x3fb8aa3b0b0b7823 */ /* 0x000fe4000001000c */
[----:B------:R-:W-:Y:S02]  /*6250*/  FADD R0, R0, R9 ;  /* 0x0000000900007221 */ /* 0x000fe40000000000 */
[----:B------:R-:W-:Y:S02]  /*6260*/  FMUL R21, R18, R21 ;  /* 0x0000001512157220 */ /* 0x000fe40000400000 */
[----:B------:R-:W-:-:S02]  /*6270*/  @P1 IMAD.MOV.U32 R9, RZ, RZ, 0x7f800000 ;  /* 0x7f800000ff091424 */ /* 0x000fc400078e00ff */
[----:B------:R-:W-:Y:S02]  /*6280*/  FMUL R13, R16, R13 ;  /* 0x0000000d100d7220 */ /* 0x000fe40000400000 */
[----:B------:R-:W-:Y:S02]  /*6290*/  FADD R14, R10, R11 ;  /* 0x0000000b0a0e7221 */ /* 0x000fe40000000000 */
[----:B------:R-:W-:Y:S02]  /*62a0*/  FFMA.FTZ R18, R18, 1.4426950216293334961, R21 ;  /* 0x3fb8aa3b12127823 */ /* 0x000fe40000010015 */
[----:B------:R-:W-:Y:S01]  /*62b0*/  @P1 FFMA.FTZ R14, R80, R9, +INF ;  /* 0x7f800000500e1423 */ /* 0x000fe20000010009 */
[----:B------:R-:W-:Y:S01]  /*62c0*/  FSETP.NEU.AND P1, PT, R83, RZ, PT ;  /* 0x000000ff5300720b */ /* 0x000fe20003f2d000 */
[----:B------:R-:W-:Y:S01]  /*62d0*/  @P0 FFMA.FTZ R0, R81, R8, +INF ;  /* 0x7f80000051000423 */ /* 0x000fe20000010008 */
[----:B------:R-:W-:Y:S01]  /*62e0*/  @P5 MOV R8, 0x7f800000 ;  /* 0x7f80000000085802 */ /* 0x000fe20000000f00 */
[----:B------:R-:W-:Y:S01]  /*62f0*/  @P4 IMAD.MOV.U32 R10, RZ, RZ, 0x7f800000 ;  /* 0x7f800000ff0a4424 */ /* 0x000fe200078e00ff */
[----:B------:R-:W-:Y:S01]  /*6300*/  FSETP.NEU.AND P0, PT, R89, RZ, PT ;  /* 0x000000ff5900720b */ /* 0x000fe20003f0d000 */
[----:B------:R-:W-:Y:S01]  /*6310*/  IMAD.SHL.U32 R9, R55, 0x2, RZ ;  /* 0x0000000237097824 */ /* 0x000fe200078e00ff */
[----:B------:R-:W-:Y:S01]  /*6320*/  FSEL R14, R14, -INF , P2 ;  /* 0xff8000000e0e7808 */ /* 0x000fe20001000000 */
[----:B------:R-:W-:-:S02]  /*6330*/  FFMA.FTZ R16, R16, 1.4426950216293334961, R13 ;  /* 0x3fb8aa3b10107823 */ /* 0x000fc4000001000d */
[----:B------:R-:W-:Y:S02]  /*6340*/  FADD R22, R19, R18 ;  /* 0x0000001213167221 */ /* 0x000fe40000000000 */
[----:B------:R-:W-:Y:S01]  /*6350*/  @P4 FFMA.FTZ R22, R89, R10, +INF ;  /* 0x7f80000059164423 */ /* 0x000fe2000001000a */
[----:B------:R-:W-:Y:S01]  /*6360*/  IADD3 R12, P4, R9, R6, RZ ;  /* 0x00000006090c7210 */ /* 0x000fe20007f9e0ff */
[----:B------:R-:W-:Y:S01]  /*6370*/  FADD R21, R17, R16 ;  /* 0x0000001011157221 */ /* 0x000fe20000000000 */
[C---:B------:R-:W-:Y:S01]  /*6380*/  SHF.L.U32 R17, R55.reuse, 0x2, RZ ;  /* 0x0000000237117819 */ /* 0x040fe200000006ff */
[C---:B------:R-:W-:Y:S01]  /*6390*/  IMAD R25, R55.reuse, 0x6, RZ ;  /* 0x0000000637197824 */ /* 0x040fe200078e02ff */
[-C--:B------:R-:W-:Y:S01]  /*63a0*/  LEA.HI.X.SX32 R13, R55, R7.reuse, 0x1, P4 ;  /* 0x00000007370d7211 */ /* 0x080fe200020f0eff */
[----:B------:R-:W-:Y:S01]  /*63b0*/  @P5 FFMA.FTZ R21, R83, R8, +INF ;  /* 0x7f80000053155423 */ /* 0x000fe20000010008 */
[CC--:B------:R-:W-:Y:S01]  /*63c0*/  LEA R36, P5, R55.reuse, R6.reuse, 0x2 ;  /* 0x0000000637247211 */ /* 0x0c0fe200078a10ff */
[----:B------:R-:W-:Y:S01]  /*63d0*/  IMAD R33, R55, 0xa, RZ ;  /* 0x0000000a37217824 */ /* 0x000fe200078e02ff */
[-C--:B------:R-:W-:Y:S01]  /*63e0*/  IADD3 R38, P6, R25, R6.reuse, RZ ;  /* 0x0000000619267210 */ /* 0x080fe20007fde0ff */
[C---:B------:R-:W-:Y:S01]  /*63f0*/  IMAD R11, R55.reuse, 0x3, RZ ;  /* 0x00000003370b7824 */ /* 0x040fe200078e02ff */
[CC--:B------:R-:W-:Y:S01]  /*6400*/  LEA R40, P4, R55.reuse, R6.reuse, 0x3 ;  /* 0x0000000637287211 */ /* 0x0c0fe200078818ff */
[----:B------:R-:W-:Y:S01]  /*6410*/  IMAD R57, R55, 0xc, RZ ;  /* 0x0000000c37397824 */ /* 0x000fe200078e02ff */
[-C--:B------:R-:W-:Y:S01]  /*6420*/  LEA.HI.X.SX32 R37, R9, R7.reuse, 0x1, P5 ;  /* 0x0000000709257211 */ /* 0x080fe200028f0eff */
[----:B------:R-:W-:Y:S01]  /*6430*/  IMAD R61, R55, 0xe, RZ ;  /* 0x0000000e373d7824 */ /* 0x000fe200078e02ff */
[-C--:B------:R-:W-:Y:S01]  /*6440*/  IADD3 R42, P5, R33, R6.reuse, RZ ;  /* 0x00000006212a7210 */ /* 0x080fe20007fbe0ff */
[----:B------:R-:W-:Y:S01]  /*6450*/  IMAD R19, R55, 0x5, RZ ;  /* 0x0000000537137824 */ /* 0x000fe200078e02ff */
[-C--:B------:R-:W-:Y:S01]  /*6460*/  LEA.HI.X.SX32 R39, R11, R7.reuse, 0x1, P6 ;  /* 0x000000070b277211 */ /* 0x080fe200030f0eff */
[----:B------:R-:W-:Y:S01]  /*6470*/  BAR.SYNC.DEFER_BLOCKING 0x0 ;  /* 0x0000000000007b1d */ /* 0x000fe20000010000 */
[----:B------:R-:W-:Y:S01]  /*6480*/  IMAD R27, R55, 0x7, RZ ;  /* 0x00000007371b7824 */ /* 0x000fe200078e02ff */
[-C--:B------:R-:W-:Y:S01]  /*6490*/  LEA.HI.X.SX32 R41, R17, R7.reuse, 0x1, P4 ;  /* 0x0000000711297211 */ /* 0x080fe200020f0eff */
[----:B------:R-:W-:Y:S01]  /*64a0*/  IMAD R69, R55, 0x12, RZ ;  /* 0x0000001237457824 */ /* 0x000fe200078e02ff */
[-C--:B------:R-:W-:Y:S01]  /*64b0*/  IADD3 R44, P6, R57, R6.reuse, RZ ;  /* 0x00000006392c7210 */ /* 0x080fe20007fde0ff */
[----:B------:R-:W-:Y:S01]  /*64c0*/  IMAD R73, R55, 0x14, RZ ;  /* 0x0000001437497824 */ /* 0x000fe200078e02ff */
[-C--:B------:R-:W-:Y:S01]  /*64d0*/  IADD3 R46, P4, R61, R6.reuse, RZ ;  /* 0x000000063d2e7210 */ /* 0x080fe20007f9e0ff */
[----:B------:R-:W-:Y:S01]  /*64e0*/  IMAD.SHL.U32 R29, R55, 0x8, RZ ;  /* 0x00000008371d7824 */ /* 0x000fe200078e00ff */
[-C--:B------:R-:W-:Y:S01]  /*64f0*/  LEA.HI.X.SX32 R43, R19, R7.reuse, 0x1, P5 ;  /* 0x00000007132b7211 */ /* 0x080fe200028f0eff */
[C---:B------:R-:W-:Y:S01]  /*6500*/  IMAD R77, R55.reuse, 0x16, RZ ;  /* 0x00000016374d7824 */ /* 0x040fe200078e02ff */
[CC--:B------:R-:W-:Y:S01]  /*6510*/  LEA R48, P5, R55.reuse, R6.reuse, 0x4 ;  /* 0x0000000637307211 */ /* 0x0c0fe200078a20ff */
[C---:B------:R-:W-:Y:S01]  /*6520*/  IMAD R31, R55.reuse, 0x9, RZ ;  /* 0x00000009371f7824 */ /* 0x040fe200078e02ff */
[----:B------:R-:W-:Y:S01]  /*6530*/  LOP3.LUT R16, R4, 0x20, RZ, 0x3c, !PT ;  /* 0x0000002004107812 */ /* 0x000fe200078e3cff */
        /* <DEDUP_REMOVED lines=9> */
[-C--:B------:R-:W-:Y:S01]  /*65d0*/  LEA.HI.X.SX32 R49, R29, R7.reuse, 0x1, P5 ;  /* 0x000000071d317211 */ /* 0x080fe200028f0eff */
[----:B------:R-:W-:Y:S01]  /*65e0*/  IMAD R63, R55, 0xf, RZ ;  /* 0x0000000f373f7824 */ /* 0x000fe200078e02ff */
[----:B------:R-:W0:Y:S01]  /*65f0*/  LDS.128 R8, [R4] ;  /* 0x0000000004087984 */ /* 0x000e220000000c00 */
[-C--:B------:R-:W-:Y:S01]  /*6600*/  IADD3 R54, P5, R77, R6.reuse, RZ ;  /* 0x000000064d367210 */ /* 0x080fe20007fbe0ff */
[----:B------:R-:W-:Y:S01]  /*6610*/  IMAD R93, R55, 0x1e, RZ ;  /* 0x0000001e375d7824 */ /* 0x000fe200078e02ff */
[-C--:B------:R-:W-:Y:S01]  /*6620*/  LEA.HI.X.SX32 R51, R31, R7.reuse, 0x1, P6 ;  /* 0x000000071f337211 */ /* 0x080fe200030f0eff */
[----:B------:R-:W1:Y:S01]  /*6630*/  LDS.128 R16, [R16] ;  /* 0x0000000010107984 */ /* 0x000e620000000c00 */
[-C--:B------:R-:W-:Y:S01]  /*6640*/  LEA.HI.X.SX32 R53, R33, R7.reuse, 0x1, P4 ;  /* 0x0000000721357211 */ /* 0x080fe200020f0eff */
[C---:B------:R-:W-:Y:S01]  /*6650*/  IMAD R67, R55.reuse, 0x11, RZ ;  /* 0x0000001137437824 */ /* 0x040fe200078e02ff */
[CC--:B------:R-:W-:Y:S01]  /*6660*/  LEA R64, P4, R55.reuse, R6.reuse, 0x5 ;  /* 0x0000000637407211 */ /* 0x0c0fe200078828ff */
[C---:B------:R-:W-:Y:S01]  /*6670*/  IMAD R97, R55.reuse, 0x22, RZ ;  /* 0x0000002237617824 */ /* 0x040fe200078e02ff */
[----:B------:R-:W2:Y:S01]  /*6680*/  LDS.128 R28, [R28] ;  /* 0x000000001c1c7984 */ /* 0x000ea20000000c00 */
        /* <DEDUP_REMOVED lines=39> */
[----:B0-----:R-:W-:Y:S01]  /*6900*/  PRMT R4, R8, 0x7632, R4 ;  /* 0x0000763208047816 */ /* 0x001fe20000000004 */
[----:B------:R-:W-:Y:S01]  /*6910*/  IMAD R125, R55, 0x3e, RZ ;  /* 0x0000003e377d7824 */ /* 0x000fe200078e02ff */
[-C--:B------:R-:W-:Y:S01]  /*6920*/  LEA.HI.X.SX32 R55, R35, R7.reuse, 0x1, P5 ;  /* 0x0000000723377211 */ /* 0x080fe200028f0eff */
[----:B------:R-:W-:Y:S01]  /*6930*/  STG.E.U16 [R6.64], R8 ;  /* 0x0000000806007986 */ /* 0x000fe2000c101506 */
[C---:B------:R-:W-:Y:S01]  /*6940*/  IADD3 R58, P5, R85.reuse, R6, RZ ;  /* 0x00000006553a7210 */ /* 0x040fe20007fbe0ff */
[----:B------:R-:W-:Y:S01]  /*6950*/  FFMA R23, R14, 0.69314718246459960938, R23 ;  /* 0x3f3172180e177823 */ /* 0x000fe20000000017 */
[-C--:B------:R-:W-:Y:S01]  /*6960*/  LEA.HI.X.SX32 R85, R85, R7.reuse, 0x1, P6 ;  /* 0x0000000755557211 */ /* 0x080fe200030f0eff */
[----:B------:R-:W0:Y:S01]  /*6970*/  LDS.128 R32, [R32] ;  /* 0x0000000020207984 */ /* 0x000e220000000c00 */
[----:B------:R-:W-:-:S02]  /*6980*/  LEA.HI.X.SX32 R59, R59, R7, 0x1, P5 ;  /* 0x000000073b3b7211 */ /* 0x000fc400028f0eff */
[-C--:B------:R-:W-:Y:S01]  /*6990*/  IADD3 R62, P5, R93, R6.reuse, RZ ;  /* 0x000000065d3e7210 */ /* 0x080fe20007fbe0ff */
[----:B------:R2:W-:Y:S01]  /*69a0*/  STG.E.U16 [R12.64], R4 ;  /* 0x000000040c007986 */ /* 0x0005e2000c101506 */
[-C--:B------:R-:W-:Y:S02]  /*69b0*/  LEA.HI.X.SX32 R89, R89, R7.reuse, 0x1, P4 ;  /* 0x0000000759597211 */ /* 0x080fe400020f0eff */
[-C--:B------:R-:W-:Y:S01]  /*69c0*/  LEA.HI.X.SX32 R63, R63, R7.reuse, 0x1, P5 ;  /* 0x000000073f3f7211 */ /* 0x080fe200028f0eff */
[----:B-1----:R1:W-:Y:S01]  /*69d0*/  STG.E.U16 [R36.64], R16 ;  /* 0x0000001024007986 */ /* 0x0023e2000c101506 */
[-C--:B------:R-:W-:Y:S02]  /*69e0*/  IADD3 R68, P5, R99, R6.reuse, RZ ;  /* 0x0000000663447210 */ /* 0x080fe40007fbe0ff */
[----:B------:R-:W-:Y:S02]  /*69f0*/  IADD3 R90, P6, R121, R6, RZ ;  /* 0x00000006795a7210 */ /* 0x000fe40007fde0ff */
[----:B------:R-:W-:-:S02]  /*6a00*/  LEA.HI.X.SX32 R69, R69, R7, 0x1, P5 ;  /* 0x0000000745457211 */ /* 0x000fc400028f0eff */
[-C--:B------:R-:W-:Y:S02]  /*6a10*/  IADD3 R74, P5, R105, R6.reuse, RZ ;  /* 0x00000006694a7210 */ /* 0x080fe40007fbe0ff */
[-C--:B------:R-:W-:Y:S02]  /*6a20*/  IADD3 R94, P4, R125, R6.reuse, RZ ;  /* 0x000000067d5e7210 */ /* 0x080fe40007f9e0ff */
[-C--:B------:R-:W-:Y:S02]  /*6a30*/  LEA.HI.X.SX32 R75, R75, R7.reuse, 0x1, P5 ;  /* 0x000000074b4b7211 */ /* 0x080fe400028f0eff */
[----:B------:R-:W-:Y:S02]  /*6a40*/  IADD3 R80, P5, R111, R6, RZ ;  /* 0x000000066f507210 */ /* 0x000fe40007fbe0ff */
[-C--:B------:R-:W-:Y:S02]  /*6a50*/  LEA.HI.X.SX32 R91, R91, R7.reuse, 0x1, P6 ;  /* 0x000000075b5b7211 */ /* 0x080fe400030f0eff */
[----:B------:R-:W-:-:S02]  /*6a60*/  LEA.HI.X.SX32 R81, R81, R7, 0x1, P5 ;  /* 0x0000000751517211 */ /* 0x000fc400028f0eff */
[-C--:B------:R-:W-:Y:S02]  /*6a70*/  IADD3 R86, P5, R117, R6.reuse, RZ ;  /* 0x0000000675567210 */ /* 0x080fe40007fbe0ff */
[-C--:B------:R-:W-:Y:S02]  /*6a80*/  LEA.HI.X.SX32 R95, R95, R7.reuse, 0x1, P4 ;  /* 0x000000075f5f7211 */ /* 0x080fe400020f0eff */
[-C--:B------:R-:W-:Y:S02]  /*6a90*/  LEA.HI.X.SX32 R87, R87, R7.reuse, 0x1, P5 ;  /* 0x0000000757577211 */ /* 0x080fe400028f0eff */
[----:B------:R-:W-:Y:S02]  /*6aa0*/  IADD3 R92, P5, R123, R6, RZ ;  /* 0x000000067b5c7210 */ /* 0x000fe40007fbe0ff */
[----:B--2---:R-:W-:Y:S02]  /*6ab0*/  PRMT R13, R28, 0x7632, R13 ;  /* 0x000076321c0d7816 */ /* 0x004fe4000000000d */
[----:B------:R-:W-:-:S02]  /*6ac0*/  LEA.HI.X.SX32 R93, R93, R7, 0x1, P5 ;  /* 0x000000075d5d7211 */ /* 0x000fc400028f0eff */
[----:B------:R-:W-:Y:S02]  /*6ad0*/  PRMT R7, R16, 0x7632, R7 ;  /* 0x0000763210077816 */ /* 0x000fe40000000007 */
[----:B0-----:R-:W-:Y:S02]  /*6ae0*/  PRMT R25, R32, 0x7632, R25 ;  /* 0x0000763220197816 */ /* 0x001fe40000000019 */
[----:B------:R-:W-:Y:S01]  /*6af0*/  PRMT R27, R9, 0x7632, R27 ;  /* 0x00007632091b7816 */ /* 0x000fe2000000001b */
[----:B------:R0:W-:Y:S01]  /*6b00*/  STG.E.U16 [R38.64], R7 ;  /* 0x0000000726007986 */ /* 0x0001e2000c101506 */
[----:B------:R-:W-:Y:S02]  /*6b10*/  PRMT R4, R17, 0x7632, R4 ;  /* 0x0000763211047816 */ /* 0x000fe40000000004 */
[----:B------:R-:W-:Y:S01]  /*6b20*/  PRMT R6, R29, 0x7632, R6 ;  /* 0x000076321d067816 */ /* 0x000fe20000000006 */
[----:B------:R2:W-:Y:S01]  /*6b30*/  STG.E.U16 [R40.64], R28 ;  /* 0x0000001c28007986 */ /* 0x0005e2000c101506 */
[----:B------:R-:W-:-:S02]  /*6b40*/  PRMT R8, R10, 0x7632, R8 ;  /* 0x000076320a087816 */ /* 0x000fc40000000008 */
[----:B-1----:R-:W-:Y:S01]  /*6b50*/  PRMT R37, R30, 0x7632, R37 ;  /* 0x000076321e257816 */ /* 0x002fe20000000025 */
[----:B------:R1:W-:Y:S01]  /*6b60*/  STG.E.U16 [R42.64], R13 ;  /* 0x0000000d2a007986 */ /* 0x0003e2000c101506 */
[----:B------:R-:W-:-:S03]  /*6b70*/  FSEL R21, R21, -INF , P1 ;  /* 0xff80000015157808 */ /* 0x000fc60000800000 */
[----:B------:R3:W-:Y:S01]  /*6b80*/  STG.E.U16 [R44.64], R32 ;  /* 0x000000202c007986 */ /* 0x0007e2000c101506 */
[----:B0-----:R-:W-:Y:S02]  /*6b90*/  PRMT R7, R33, 0x7632, R7 ;  /* 0x0000763221077816 */ /* 0x001fe40000000007 */
[----:B------:R-:W-:Y:S01]  /*6ba0*/  PRMT R39, R34, 0x7632, R39 ;  /* 0x0000763222277816 */ /* 0x000fe20000000027 */
[----:B------:R0:W-:Y:S01]  /*6bb0*/  STG.E.U16 [R46.64], R25 ;  /* 0x000000192e007986 */ /* 0x0001e2000c101506 */
[----:B--2---:R-:W-:-:S03]  /*6bc0*/  PRMT R41, R11, 0x7632, R41 ;  /* 0x000076320b297816 */ /* 0x004fc60000000029 */
[----:B------:R2:W-:Y:S01]  /*6bd0*/  STG.E.U16 [R48.64], R9 ;  /* 0x0000000930007986 */ /* 0x0005e2000c101506 */
[----:B-1----:R-:W-:-:S03]  /*6be0*/  PRMT R43, R19, 0x7632, R43 ;  /* 0x00007632132b7816 */ /* 0x002fc6000000002b */
[----:B------:R-:W-:Y:S01]  /*6bf0*/  STG.E.U16 [R50.64], R27 ;  /* 0x0000001b32007986 */ /* 0x000fe2000c101506 */
[----:B---3--:R-:W-:-:S03]  /*6c00*/  PRMT R45, R31, 0x7632, R45 ;  /* 0x000076321f2d7816 */ /* 0x008fc6000000002d */
[----:B------:R-:W-:Y:S01]  /*6c10*/  STG.E.U16 [R52.64], R17 ;  /* 0x0000001134007986 */ /* 0x000fe2000c101506 */
[----:B0-----:R-:W-:-:S03]  /*6c20*/  PRMT R47, R35, 0x7632, R47 ;  /* 0x00007632232f7816 */ /* 0x001fc6000000002f */
[----:B------:R0:W-:Y:S01]  /*6c30*/  STG.E.U16 [R54.64], R4 ;  /* 0x0000000436007986 */ /* 0x0001e2000c101506 */
[----:B--2---:R-:W-:-:S03]  /*6c40*/  PRMT R9, R18, 0x7632, R9 ;  /* 0x0000763212097816 */ /* 0x004fc60000000009 */
[----:B------:R-:W-:Y:S04]  /*6c50*/  STG.E.U16 [R56.64], R29 ;  /* 0x0000001d38007986 */ /* 0x000fe8000c101506 */
[----:B------:R-:W-:Y:S04]  /*6c60*/  STG.E.U16 [R58.64], R6 ;  /* 0x000000063a007986 */ /* 0x000fe8000c101506 */
[----:B------:R-:W-:Y:S01]  /*6c70*/  STG.E.U16 [R60.64], R33 ;  /* 0x000000213c007986 */ /* 0x000fe2000c101506 */
[----:B0-----:R-:W-:-:S03]  /*6c80*/  IMAD.HI R4, R3, 0x4, RZ ;  /* 0x0000000403047827 */ /* 0x001fc600078e02ff */
[----:B------:R0:W-:Y:S04]  /*6c90*/  STG.E.U16 [R62.64], R7 ;  /* 0x000000073e007986 */ /* 0x0001e8000c101506 */
[----:B------:R-:W-:Y:S04]  /*6ca0*/  STG.E.U16 [R64.64], R10 ;  /* 0x0000000a40007986 */ /* 0x000fe8000c101506 */
[----:B------:R1:W-:Y:S04]  /*6cb0*/  STG.E.U16 [R66.64], R8 ;  /* 0x0000000842007986 */ /* 0x0003e8000c101506 */
[----:B------:R-:W-:Y:S01]  /*6cc0*/  STG.E.U16 [R68.64], R18 ;  /* 0x0000001244007986 */ /* 0x000fe2000c101506 */
[----:B0-----:R-:W-:-:S02]  /*6cd0*/  FSEL R7, R0, -INF , P3 ;  /* 0xff80000000077808 */ /* 0x001fc40001800000 */
[----:B------:R-:W-:Y:S01]  /*6ce0*/  SHF.L.U32 R0, R2, 0x2, RZ ;  /* 0x0000000202007819 */ /* 0x000fe200000006ff */
[----:B------:R0:W-:Y:S04]  /*6cf0*/  STG.E.U16 [R70.64], R9 ;  /* 0x0000000946007986 */ /* 0x0001e8000c101506 */
[----:B------:R-:W-:Y:S01]  /*6d00*/  STG.E.U16 [R72.64], R30 ;  /* 0x0000001e48007986 */ /* 0x000fe2000c101506 */
[----:B-1----:R-:W-:-:S03]  /*6d10*/  FFMA R8, R21, 0.69314718246459960938, R24 ;  /* 0x3f31721815087823 */ /* 0x002fc60000000018 */
[----:B------:R-:W-:Y:S04]  /*6d20*/  STG.E.U16 [R74.64], R37 ;  /* 0x000000254a007986 */ /* 0x000fe8000c101506 */
[----:B------:R-:W-:Y:S01]  /*6d30*/  STG.E.U16 [R76.64], R34 ;  /* 0x000000224c007986 */ /* 0x000fe2000c101506 */
[----:B0-----:R-:W-:Y:S01]  /*6d40*/  FSEL R9, R22, -INF , P0 ;  /* 0xff80000016097808 */ /* 0x001fe20000000000 */
[----:B------:R-:W-:Y:S02]  /*6d50*/  FFMA R22, R7, 0.69314718246459960938, R20 ;  /* 0x3f31721807167823 */ /* 0x000fe40000000014 */
[----:B------:R-:W-:Y:S01]  /*6d60*/  STG.E.U16 [R78.64], R39 ;  /* 0x000000274e007986 */ /* 0x000fe2000c101506 */
[----:B------:R-:W-:Y:S02]  /*6d70*/  IMAD.SHL.U32 R7, R3, 0x4, RZ ;  /* 0x0000000403077824 */ /* 0x000fe400078e00ff */
[----:B------:R-:W-:Y:S01]  /*6d80*/  FFMA R9, R9, 0.69314718246459960938, R26 ;  /* 0x3f31721809097823 */ /* 0x000fe2000000001a */
[----:B------:R-:W-:Y:S01]  /*6d90*/  STG.E.U16 [R80.64], R11 ;  /* 0x0000000b50007986 */ /* 0x000fe2000c101506 */
[----:B------:R-:W-:Y:S01]  /*6da0*/  IMAD.HI R3, R2, 0x4, RZ ;  /* 0x0000000402037827 */ /* 0x000fe200078e02ff */
[----:B------:R-:W-:-:S02]  /*6db0*/  IADD3 R2, P0, P1, R7, c[0x0][0x180], R0 ;  /* 0x0000600007027a10 */ /* 0x000fc4000791e000 */
[----:B------:R-:W-:Y:S02]  /*6dc0*/  STG.E.U16 [R82.64], R41 ;  /* 0x0000002952007986 */ /* 0x000fe4000c101506 */
[----:B------:R-:W-:Y:S02]  /*6dd0*/  IADD3.X R3, R4, c[0x0][0x184], R3, P0, P1 ;  /* 0x0000610004037a10 */ /* 0x000fe400007e2403 */
[----:B------:R-:W-:Y:S04]  /*6de0*/  STG.E.U16 [R84.64], R19 ;  /* 0x0000001354007986 */ /* 0x000fe8000c101506 */
[----:B------:R-:W-:Y:S04]  /*6df0*/  STG.E.U16 [R86.64], R43 ;  /* 0x0000002b56007986 */ /* 0x000fe8000c101506 */
[----:B------:R-:W-:Y:S04]  /*6e00*/  STG.E.U16 [R88.64], R31 ;  /* 0x0000001f58007986 */ /* 0x000fe8000c101506 */
[----:B------:R-:W-:Y:S04]  /*6e10*/  STG.E.U16 [R90.64], R45 ;  /* 0x0000002d5a007986 */ /* 0x000fe8000c101506 */
[----:B------:R-:W-:Y:S04]  /*6e20*/  STG.E.U16 [R92.64], R35 ;  /* 0x000000235c007986 */ /* 0x000fe8000c101506 */
[----:B------:R-:W-:Y:S04]  /*6e30*/  STG.E.U16 [R94.64], R47 ;  /* 0x0000002f5e007986 */ /* 0x000fe8000c101506 */
[----:B------:R-:W-:Y:S06]  /*6e40*/  BAR.SYNC.DEFER_BLOCKING 0x0 ;  /* 0x0000000000007b1d */ /* 0x000fec0000010000 */
[----:B------:R-:W-:Y:S04]  /*6e50*/  STS.64 [R15], R22 ;  /* 0x000000160f007388 */ /* 0x000fe80000000a00 */
[----:B------:R-:W-:Y:S04]  /*6e60*/  STS.64 [R15+0x100], R8 ;  /* 0x000100080f007388 */ /* 0x000fe80000000a00 */
[----:B------:R-:W-:Y:S06]  /*6e70*/  BAR.SYNC.DEFER_BLOCKING 0x0 ;  /* 0x0000000000007b1d */ /* 0x000fec0000010000 */
[----:B------:R-:W0:Y:S04]  /*6e80*/  LDS R5, [R5] ;  /* 0x0000000005057984 */ /* 0x000e280000000800 */
[----:B0-----:R-:W-:Y:S01]  /*6e90*/  STG.E [R2.64], R5 ;  /* 0x0000000502007986 */ /* 0x001fe2000c101906 */
[----:B------:R-:W-:Y:S05]  /*6ea0*/  EXIT ;  /* 0x000000000000794d */ /* 0x000fea0003800000 */
.L_x_2:
[----:B------:R-:W-:-:S00]  /*6eb0*/  BRA `(.L_x_2) ;  /* 0xfffffff000007947 */ /* 0x000fc0000383ffff */
[----:B------:R-:W-:-:S00]  /*6ec0*/  NOP ;  /* 0x0000000000007918 */ /* 0x000fc00000000000 */
        /* <DEDUP_REMOVED lines=11> */
.L_x_3:


//--------------------- .nv.global.init           --------------------------
	.section	.nv.global.init,"aw",@progbits
.nv.global.init:
	.type		_$_str,@object
	.size		_$_str,(.L_0 - _$_str)
_$_str:
        /*0000*/ 	.byte	0x5f, 0x5f, 0x43, 0x55, 0x44, 0x41, 0x5f, 0x46, 0x54, 0x5a, 0x00
.L_0:


//--------------------- .nv.shared.attn_fwd       --------------------------
	.section	.nv.shared.attn_fwd,"aw",@nobits
	.sectionflags	@""
	.align	16
